	.target	sm_100a

	.elftype	@"ET_EXEC"


//--------------------- .note.nv.tkinfo           --------------------------
	.section	.note.nv.tkinfo,"",@"SHT_NOTE"
	.sectionflags	@"SHF_NOTE_NV_TKINFO"
	.tkinfo
        /*0018*/ 	.word	0x00000081
        /*0030*/ 	.string	""
        /*0030*/ 	.string	"ptxas-blackwell"
        /*0030*/ 	.string	"Cuda compilation tools, release 12.9, V12.9.86"
        /*0030*/ 	.string	"Build cuda_12.9.r12.9/compiler.36037853_0"
        /*0030*/ 	.string	"-v  -suppress-debug-info  -lineinfo  -arch sm_100a "



//--------------------- .note.nv.cuver            --------------------------
	.section	.note.nv.cuver,"",@"SHT_NOTE"
	.sectionflags	@"SHF_NOTE_NV_CUVER"
        /*0018*/ 	.short	0x0001
        /*001a*/ 	.short	0x0064
        /*001c*/ 	.short	0x0001
        /*001e*/ 	.short	0x0000
        /*0020*/ 	.short	0x0001
        /*0022*/ 	.short	0x0000


//--------------------- .nv.info                  --------------------------
	.section	.nv.info,"",@"SHT_CUDA_INFO"
	.align	4


	//----- nvinfo : EIATTR_REGCOUNT
	.align		4
        /*0000*/ 	.byte	0x04, 0x2f
        /*0002*/ 	.short	(.L_4 - .L_3)
	.align		4
.L_3:
        /*0004*/ 	.word	index@(gluon_tcgen05)
        /*0008*/ 	.word	0x00000047


	//----- nvinfo : EIATTR_FRAME_SIZE
	.align		4
.L_4:
        /*000c*/ 	.byte	0x04, 0x11
        /*000e*/ 	.short	(.L_6 - .L_5)
	.align		4
.L_5:
        /*0010*/ 	.word	index@($__internal_2_$__cuda_sm10x_tcgen05_guardrail_trap_unallocated_columns_being_dealloced)
        /*0014*/ 	.word	0x00000000


	//----- nvinfo : EIATTR_FRAME_SIZE
	.align		4
.L_6:
        /*0018*/ 	.byte	0x04, 0x11
        /*001a*/ 	.short	(.L_8 - .L_7)
	.align		4
.L_7:
        /*001c*/ 	.word	index@($__internal_1_$__cuda_sm10x_tcgen05_guardrail_trap_phase_invalid_during_alloc)
        /*0020*/ 	.word	0x00000000


	//----- nvinfo : EIATTR_FRAME_SIZE
	.align		4
.L_8:
        /*0024*/ 	.byte	0x04, 0x11
        /*0026*/ 	.short	(.L_10 - .L_9)
	.align		4
.L_9:
        /*0028*/ 	.word	index@($__internal_0_$__cuda_sm10x_tcgen05_guardrail_trap_col_being_dealloced_not_returned_by_alloc)
        /*002c*/ 	.word	0x00000000


	//----- nvinfo : EIATTR_FRAME_SIZE
	.align		4
.L_10:
        /*0030*/ 	.byte	0x04, 0x11
        /*0032*/ 	.short	(.L_12 - .L_11)
	.align		4
.L_11:
        /*0034*/ 	.word	index@(gluon_tcgen05)
        /*0038*/ 	.word	0x00000000


	//----- nvinfo : EIATTR_MIN_STACK_SIZE
	.align		4
.L_12:
        /*003c*/ 	.byte	0x04, 0x12
        /*003e*/ 	.short	(.L_14 - .L_13)
	.align		4
.L_13:
        /*0040*/ 	.word	index@(gluon_tcgen05)
        /*0044*/ 	.word	0x00000000
.L_14:


//--------------------- .nv.info.gluon_tcgen05    --------------------------
	.section	.nv.info.gluon_tcgen05,"",@"SHT_CUDA_INFO"
	.sectionflags	@""
	.align	4


	//----- nvinfo : EIATTR_CUDA_API_VERSION
	.align		4
        /*0000*/ 	.byte	0x04, 0x37
        /*0002*/ 	.short	(.L_16 - .L_15)
.L_15:
        /*0004*/ 	.word	0x00000081


	//----- nvinfo : EIATTR_KPARAM_INFO
	.align		4
.L_16:
        /*0008*/ 	.byte	0x04, 0x17
        /*000a*/ 	.short	(.L_18 - .L_17)
.L_17:
        /*000c*/ 	.word	0x00000000
        /*0010*/ 	.short	0x000a
        /*0012*/ 	.short	0x0048
        /*0014*/ 	.byte	0x00, 0xf4, 0x21, 0x00


	//----- nvinfo : EIATTR_KPARAM_INFO
	.align		4
.L_18:
        /*0018*/ 	.byte	0x04, 0x17
        /*001a*/ 	.short	(.L_20 - .L_19)
.L_19:
        /*001c*/ 	.word	0x00000000
        /*0020*/ 	.short	0x0009
        /*0022*/ 	.short	0x0040
        /*0024*/ 	.byte	0x00, 0xf4, 0x21, 0x00


	//----- nvinfo : EIATTR_KPARAM_INFO
	.align		4
.L_20:
        /*0028*/ 	.byte	0x04, 0x17
        /*002a*/ 	.short	(.L_22 - .L_21)
.L_21:
        /*002c*/ 	.word	0x00000000
        /*0030*/ 	.short	0x0008
        /*0032*/ 	.short	0x0038
        /*0034*/ 	.byte	0x00, 0xf0, 0x21, 0x00


	//----- nvinfo : EIATTR_KPARAM_INFO
	.align		4
.L_22:
        /*0038*/ 	.byte	0x04, 0x17
        /*003a*/ 	.short	(.L_24 - .L_23)
.L_23:
        /*003c*/ 	.word	0x00000000
        /*0040*/ 	.short	0x0007
        /*0042*/ 	.short	0x0030
        /*0044*/ 	.byte	0x00, 0xf0, 0x21, 0x00


	//----- nvinfo : EIATTR_KPARAM_INFO
	.align		4
.L_24:
        /*0048*/ 	.byte	0x04, 0x17
        /*004a*/ 	.short	(.L_26 - .L_25)
.L_25:
        /*004c*/ 	.word	0x00000000
        /*0050*/ 	.short	0x0006
        /*0052*/ 	.short	0x0028
        /*0054*/ 	.byte	0x00, 0xf0, 0x21, 0x00


	//----- nvinfo : EIATTR_KPARAM_INFO
	.align		4
.L_26:
        /*0058*/ 	.byte	0x04, 0x17
        /*005a*/ 	.short	(.L_28 - .L_27)
.L_27:
        /*005c*/ 	.word	0x00000000
        /*0060*/ 	.short	0x0005
        /*0062*/ 	.short	0x0020
        /*0064*/ 	.byte	0x00, 0xf0, 0x11, 0x00


	//----- nvinfo : EIATTR_KPARAM_INFO
	.align		4
.L_28:
        /*0068*/ 	.byte	0x04, 0x17
        /*006a*/ 	.short	(.L_30 - .L_29)
.L_29:
        /*006c*/ 	.word	0x00000000
        /*0070*/ 	.short	0x0004
        /*0072*/ 	.short	0x001c
        /*0074*/ 	.byte	0x00, 0xf0, 0x11, 0x00


	//----- nvinfo : EIATTR_KPARAM_INFO
	.align		4
.L_30:
        /*0078*/ 	.byte	0x04, 0x17
        /*007a*/ 	.short	(.L_32 - .L_31)
.L_31:
        /*007c*/ 	.word	0x00000000
        /*0080*/ 	.short	0x0003
        /*0082*/ 	.short	0x0018
        /*0084*/ 	.byte	0x00, 0xf0, 0x11, 0x00


	//----- nvinfo : EIATTR_KPARAM_INFO
	.align		4
.L_32:
        /*0088*/ 	.byte	0x04, 0x17
        /*008a*/ 	.short	(.L_34 - .L_33)
.L_33:
        /*008c*/ 	.word	0x00000000
        /*0090*/ 	.short	0x0002
        /*0092*/ 	.short	0x0010
        /*0094*/ 	.byte	0x00, 0xf4, 0x21, 0x00


	//----- nvinfo : EIATTR_KPARAM_INFO
	.align		4
.L_34:
        /*0098*/ 	.byte	0x04, 0x17
        /*009a*/ 	.short	(.L_36 - .L_35)
.L_35:
        /*009c*/ 	.word	0x00000000
        /*00a0*/ 	.short	0x0001
        /*00a2*/ 	.short	0x0008
        /*00a4*/ 	.byte	0x00, 0xf4, 0x21, 0x00


	//----- nvinfo : EIATTR_KPARAM_INFO
	.align		4
.L_36:
        /*00a8*/ 	.byte	0x04, 0x17
        /*00aa*/ 	.short	(.L_38 - .L_37)
.L_37:
        /*00ac*/ 	.word	0x00000000
        /*00b0*/ 	.short	0x0000
        /*00b2*/ 	.short	0x0000
        /*00b4*/ 	.byte	0x00, 0xf4, 0x21, 0x00


	//----- nvinfo : EIATTR_AT_ENTRY_FRAGMENTS
	.align		4
.L_38:
        /*00b8*/ 	.byte	0x04, 0x4f
        /*00ba*/ 	.short	(.L_40 - .L_39)


	//   ....[0]....
.L_39:
        /*00bc*/ 	.word	0x00000004


	//----- nvinfo : EIATTR_RESERVED_SMEM_USED
	.align		4
.L_40:
        /*00c0*/ 	.byte	0x01, 0x41
	.zero		2


	//----- nvinfo : EIATTR_SPARSE_MMA_MASK
	.align		4
        /*00c4*/ 	.byte	0x03, 0x50
        /*00c6*/ 	.short	0x0000


	//----- nvinfo : EIATTR_TCGEN05_1CTA_USED
	.align		4
        /*00c8*/ 	.byte	0x01, 0x51
	.zero		2


	//----- nvinfo : EIATTR_MAXREG_COUNT
	.align		4
        /*00cc*/ 	.byte	0x03, 0x1b
        /*00ce*/ 	.short	0x00ff


	//----- nvinfo : EIATTR_NUM_BARRIERS
	.align		4
        /*00d0*/ 	.byte	0x02, 0x4c
        /*00d2*/ 	.byte	0x01
	.zero		1


	//----- nvinfo : EIATTR_INT_WARP_WIDE_INSTR_OFFSETS
	.align		4
        /*00d4*/ 	.byte	0x04, 0x31
        /*00d6*/ 	.short	(.L_42 - .L_41)


	//   ....[0]....
.L_41:
        /*00d8*/ 	.word	0x00001730


	//   ....[1]....
        /*00dc*/ 	.word	0x00001750


	//   ....[2]....
        /*00e0*/ 	.word	0x000017d0


	//   ....[3]....
        /*00e4*/ 	.word	0x000018e0


	//   ....[4]....
        /*00e8*/ 	.word	0x000018f0


	//   ....[5]....
        /*00ec*/ 	.word	0x00001960


	//   ....[6]....
        /*00f0*/ 	.word	0x00001970


	//   ....[7]....
        /*00f4*/ 	.word	0x00001d60


	//   ....[8]....
        /*00f8*/ 	.word	0x00001d70


	//   ....[9]....
        /*00fc*/ 	.word	0x00001ec0


	//   ....[10]....
        /*0100*/ 	.word	0x00001f10


	//   ....[11]....
        /*0104*/ 	.word	0x00001f20


	//   ....[12]....
        /*0108*/ 	.word	0x00001f60


	//   ....[13]....
        /*010c*/ 	.word	0x000021b0


	//   ....[14]....
        /*0110*/ 	.word	0x000021c0


	//   ....[15]....
        /*0114*/ 	.word	0x000023f0


	//   ....[16]....
        /*0118*/ 	.word	0x00002400


	//   ....[17]....
        /*011c*/ 	.word	0x000028f0


	//   ....[18]....
        /*0120*/ 	.word	0x00002940


	//----- nvinfo : EIATTR_COOP_GROUP_MASK_REGIDS
	.align		4
.L_42:
        /*0124*/ 	.byte	0x04, 0x29
        /*0126*/ 	.short	(.L_44 - .L_43)


	//   ....[0]....
.L_43:
        /*0128*/ 	.word	0xffffffff


	//   ....[1]....
        /*012c*/ 	.word	0xffffffff


	//   ....[2]....
        /*0130*/ 	.word	0xffffffff


	//   ....[3]....
        /*0134*/ 	.word	0xffffffff


	//   ....[4]....
        /*0138*/ 	.word	0xffffffff


	//   ....[5]....
        /*013c*/ 	.word	0xffffffff


	//   ....[6]....
        /*0140*/ 	.word	0xffffffff


	//   ....[7]....
        /*0144*/ 	.word	0xffffffff


	//   ....[8]....
        /*0148*/ 	.word	0xffffffff


	//   ....[9]....
        /*014c*/ 	.word	0xffffffff


	//----- nvinfo : EIATTR_COOP_GROUP_INSTR_OFFSETS
	.align		4
.L_44:
        /*0150*/ 	.byte	0x04, 0x28
        /*0152*/ 	.short	(.L_46 - .L_45)


	//   ....[0]....
.L_45:
        /*0154*/ 	.word	0x00000050


	//   ....[1]....
        /*0158*/ 	.word	0x00000310


	//   ....[2]....
        /*015c*/ 	.word	0x00000500


	//   ....[3]....
        /*0160*/ 	.word	0x000009c0


	//   ....[4]....
        /*0164*/ 	.word	0x00000b00


	//   ....[5]....
        /*0168*/ 	.word	0x00000fb0


	//   ....[6]....
        /*016c*/ 	.word	0x000010f0


	//   ....[7]....
        /*0170*/ 	.word	0x000015e0


	//   ....[8]....
        /*0174*/ 	.word	0x00002780


	//   ....[9]....
        /*0178*/ 	.word	0x000029f0


	//----- nvinfo : EIATTR_VRC_CTA_INIT_COUNT
	.align		4
.L_46:
        /*017c*/ 	.byte	0x02, 0x4a
        /*017e*/ 	.byte	0x80
	.zero		1


	//----- nvinfo : EIATTR_MBARRIER_INSTR_OFFSETS
	.align		4
        /*0180*/ 	.byte	0x04, 0x39
        /*0182*/ 	.short	(.L_48 - .L_47)


	//   ....[0]....
.L_47:
        /*0184*/ 	.word	0x000017f0
        /*0188*/ 	.word	0x000000ff
        /*018c*/ 	.word	0x00010000
        /*0190*/ 	.short	0x0100
        /*0192*/ 	.byte	0x0a
	.zero		1


	//   ....[1]....
        /*0194*/ 	.word	0x00001800
        /*0198*/ 	.word	0x000000ff
        /*019c*/ 	.word	0x00010010
        /*01a0*/ 	.short	0x0100
        /*01a2*/ 	.byte	0x0a
	.zero		1


	//   ....[2]....
        /*01a4*/ 	.word	0x00001b60
        /*01a8*/ 	.word	0x000000ff
        /*01ac*/ 	.word	0x00010000
        /*01b0*/ 	.short	0x010a
        /*01b2*/ 	.byte	0x0a
	.zero		1


	//   ....[3]....
        /*01b4*/ 	.word	0x00001dc0
        /*01b8*/ 	.word	0x000000ff
        /*01bc*/ 	.word	0x00010010
        /*01c0*/ 	.short	0x010a
        /*01c2*/ 	.byte	0x0a
	.zero		1


	//   ....[4]....
        /*01c4*/ 	.word	0x00001fd0
        /*01c8*/ 	.word	0x000000ff
        /*01cc*/ 	.word	0x00010000
        /*01d0*/ 	.short	0x010a
        /*01d2*/ 	.byte	0x0a
	.zero		1


	//   ....[5]....
        /*01d4*/ 	.word	0x00002200
        /*01d8*/ 	.word	0x000000ff
        /*01dc*/ 	.word	0x00010010
        /*01e0*/ 	.short	0x010a
        /*01e2*/ 	.byte	0x0a
	.zero		1


	//   ....[6]....
        /*01e4*/ 	.word	0x00002290
        /*01e8*/ 	.word	0x000000ff
        /*01ec*/ 	.word	0x00010000
        /*01f0*/ 	.short	0x0108
        /*01f2*/ 	.byte	0x0a
	.zero		1


	//   ....[7]....
        /*01f4*/ 	.word	0x000022a0
        /*01f8*/ 	.word	0x000000ff
        /*01fc*/ 	.word	0x00010010
        /*0200*/ 	.short	0x0108
        /*0202*/ 	.byte	0x0a
	.zero		1


	//   ....[8]....
        /*0204*/ 	.word	0x00002a10
        /*0208*/ 	.word	0x000000ff
        /*020c*/ 	.word	0x00010000
        /*0210*/ 	.short	0x010a
        /*0212*/ 	.byte	0x0a
	.zero		1


	//   ....[9]....
        /*0214*/ 	.word	0x00002a40
        /*0218*/ 	.word	0x000000ff
        /*021c*/ 	.word	0x00010010
        /*0220*/ 	.short	0x010a
        /*0222*/ 	.byte	0x0a
	.zero		1


	//   ....[10]....
        /*0224*/ 	.word	0x00002a70
        /*0228*/ 	.word	0x000000ff
        /*022c*/ 	.word	0x00010000
        /*0230*/ 	.short	0x010a
        /*0232*/ 	.byte	0x0a
	.zero		1


	//   ....[11]....
        /*0234*/ 	.word	0x00002aa0
        /*0238*/ 	.word	0x000000ff
        /*023c*/ 	.word	0x00010010
        /*0240*/ 	.short	0x010a
        /*0242*/ 	.byte	0x0a
	.zero		1


	//----- nvinfo : EIATTR_NUM_MBARRIERS
	.align		4
.L_48:
        /*0244*/ 	.byte	0x03, 0x38
        /*0246*/ 	.short	0x0002


	//----- nvinfo : EIATTR_EXIT_INSTR_OFFSETS
	.align		4
        /*0248*/ 	.byte	0x04, 0x1c
        /*024a*/ 	.short	(.L_50 - .L_49)


	//   ....[0]....
.L_49:
        /*024c*/ 	.word	0x00002a00


	//----- nvinfo : EIATTR_REQNTID
	.align		4
.L_50:
        /*0250*/ 	.byte	0x04, 0x10
        /*0252*/ 	.short	(.L_52 - .L_51)
.L_51:
        /*0254*/ 	.word	0x00000100
        /*0258*/ 	.word	0x00000001
        /*025c*/ 	.word	0x00000001


	//----- nvinfo : EIATTR_CRS_STACK_SIZE
	.align		4
.L_52:
        /*0260*/ 	.byte	0x04, 0x1e
        /*0262*/ 	.short	(.L_54 - .L_53)
.L_53:
        /*0264*/ 	.word	0x00000000


	//----- nvinfo : EIATTR_CBANK_PARAM_SIZE
	.align		4
.L_54:
        /*0268*/ 	.byte	0x03, 0x19
        /*026a*/ 	.short	0x0050


	//----- nvinfo : EIATTR_PARAM_CBANK
	.align		4
        /*026c*/ 	.byte	0x04, 0x0a
        /*026e*/ 	.short	(.L_56 - .L_55)
	.align		4
.L_55:
        /*0270*/ 	.word	index@(.nv.constant0.gluon_tcgen05)
        /*0274*/ 	.short	0x0380
        /*0276*/ 	.short	0x0050


	//----- nvinfo : EIATTR_SW_WAR
	.align		4
.L_56:
        /*0278*/ 	.byte	0x04, 0x36
        /*027a*/ 	.short	(.L_58 - .L_57)
.L_57:
        /*027c*/ 	.word	0x00000008
.L_58:


//--------------------- .nv.compat                --------------------------
	.section	.nv.compat,"",@"SHT_CUDA_COMPAT_INFO"
	.align	4
        /*0000*/ 	.byte	0x02, 0x02, 0x02, 0x00, 0x02, 0x05, 0x05, 0x00, 0x02, 0x03, 0x03, 0x00, 0x02, 0x06, 0x01, 0x00


//--------------------- .nv.callgraph             --------------------------
	.section	.nv.callgraph,"",@"SHT_CUDA_CALLGRAPH"
	.align	4
	.sectionentsize	8
	.align		4
        /*0000*/ 	.word	0x00000000
	.align		4
        /*0004*/ 	.word	0xffffffff
	.align		4
        /*0008*/ 	.word	0x00000000
	.align		4
        /*000c*/ 	.word	0xfffffffe
	.align		4
        /*0010*/ 	.word	0x00000000
	.align		4
        /*0014*/ 	.word	0xfffffffd
	.align		4
        /*0018*/ 	.word	0x00000000
	.align		4
        /*001c*/ 	.word	0xfffffffc


//--------------------- .text.gluon_tcgen05       --------------------------
	.section	.text.gluon_tcgen05,"ax",@progbits
	.align	128
        .global         gluon_tcgen05
        .type           gluon_tcgen05,@function
        .size           gluon_tcgen05,(.L_x_73 - gluon_tcgen05)
        .other          gluon_tcgen05,@"STO_CUDA_ENTRY STV_DEFAULT"
gluon_tcgen05:
.text.gluon_tcgen05:
[----:B------:R-:W1:Y:S01]  /*0000*/  LDC R1, c[0x0][0x37c] ;  /* 0x0000df00ff017b82 */ /* 0x000e620000000800 */
[----:B------:R-:W2:Y:S02]  /*0010*/  S2R R0, SR_TID.X ;  /* 0x0000000000007919 */ /* 0x000ea40000002100 */
[----:B--2---:R-:W-:-:S13]  /*0020*/  ISETP.GE.U32.AND P2, PT, R0, 0x20, PT ;  /* 0x000000200000780c */ /* 0x004fda0003f46070 */
[----:B------:R-:W-:Y:S05]  /*0030*/  @P2 BRA `(.L_x_0) ;  /* 0x0000000000b82947 */ /* 0x000fea0003800000 */
[----:B------:R-:W2:Y:S01]  /*0040*/  S2UR UR6, SR_CgaCtaId ;  /* 0x00000000000679c3 */ /* 0x000ea20000008800 */
[----:B------:R-:W-:Y:S01]  /*0050*/  NOP ;  /* 0x0000000000007918 */ /* 0x000fe20000000000 */
[----:B------:R-:W-:Y:S02]  /*0060*/  UMOV UR4, 0x40 ;  /* 0x0000004000047882 */ /* 0x000fe40000000000 */
[----:B--2---:R-:W-:-:S09]  /*0070*/  ULEA UR4, UR6, UR4, 0x18 ;  /* 0x0000000406047291 */ /* 0x004fd2000f8ec0ff */
[----:B------:R-:W2:Y:S01]  /*0080*/  LDS.U8 R2, [UR4] ;  /* 0x00000004ff027984 */ /* 0x000ea20008000000 */
[----:B------:R-:W-:Y:S02]  /*0090*/  UMOV UR4, 0x400 ;  /* 0x0000040000047882 */ /* 0x000fe40000000000 */
[----:B------:R-:W-:Y:S01]  /*00a0*/  ULEA UR4, UR6, UR4, 0x18 ;  /* 0x0000000406047291 */ /* 0x000fe2000f8ec0ff */
[----:B--2---:R-:W-:-:S13]  /*00b0*/  ISETP.NE.AND P0, PT, R2, RZ, PT ;  /* 0x000000ff0200720c */ /* 0x004fda0003f05270 */
[----:B------:R-:W-:Y:S05]  /*00c0*/  @P0 BRA `(.L_x_1) ;  /* 0x00000000007c0947 */ /* 0x000fea0003800000 */
[----:B------:R-:W-:-:S13]  /*00d0*/  ELECT P0, URZ, PT ;  /* 0x0000000000ff782f */ /* 0x000fda0003800000 */
[----:B------:R-:W-:Y:S05]  /*00e0*/  @!P0 BRA `(.L_x_2) ;  /* 0x0000000000848947 */ /* 0x000fea0003800000 */
[----:B------:R-:W-:Y:S01]  /*00f0*/  UMOV UR5, 0x4 ;  /* 0x0000000400057882 */ /* 0x000fe20000000000 */
[----:B------:R-:W-:Y:S02]  /*0100*/  IMAD.MOV.U32 R5, RZ, RZ, 0x1 ;  /* 0x00000001ff057424 */ /* 0x000fe400078e00ff */
[----:B------:R-:W-:Y:S02]  /*0110*/  IMAD.MOV.U32 R3, RZ, RZ, 0xf ;  /* 0x0000000fff037424 */ /* 0x000fe400078e00ff */
[----:B------:R-:W-:Y:S04]  /*0120*/  DEPBAR.LE SB2, 0x36 ;  /* 0x0000ad800000791a */ /* 0x000fe80000000000 */
[----:B------:R-:W2:Y:S02]  /*0130*/  UTCATOMSWS.FIND_AND_SET.ALIGN UP0, UR5, UR5 ;  /* 0x00000005000575e3 */ /* 0x000ea40008000800 */
[----:B--2---:R-:W-:-:S04]  /*0140*/  PLOP3.LUT P0, PT, PT, PT, UP0, 0x80, 0x8 ;  /* 0x000000000008781c */ /* 0x004fc80003f0f008 */
[----:B------:R-:W-:-:S04]  /*0150*/  SEL R2, RZ, 0xffffffff, !P0 ;  /* 0xffffffffff027807 */ /* 0x000fc80004000000 */
[----:B------:R-:W-:Y:S01]  /*0160*/  ISETP.NE.AND P0, PT, R2, RZ, PT ;  /* 0x000000ff0200720c */ /* 0x000fe20003f05270 */
[----:B------:R-:W-:-:S12]  /*0170*/  IMAD.U32 R2, RZ, RZ, UR5 ;  /* 0x00000005ff027e24 */ /* 0x000fd8000f8e00ff */
[----:B------:R-:W-:Y:S05]  /*0180*/  @P0 BRA `(.L_x_3) ;  /* 0x0000000000240947 */ /* 0x000fea0003800000 */
.L_x_4:
[----:B------:R-:W-:Y:S05]  /*0190*/  NANOSLEEP 0x64 ;  /* 0x000000640000795d */ /* 0x000fea0003800000 */
[----:B------:R-:W-:-:S05]  /*01a0*/  UMOV UR5, 0x4 ;  /* 0x0000000400057882 */ /* 0x000fca0000000000 */
[----:B------:R-:W-:Y:S04]  /*01b0*/  DEPBAR.LE SB2, 0x36 ;  /* 0x0000ad800000791a */ /* 0x000fe80000000000 */
[----:B------:R-:W2:Y:S02]  /*01c0*/  UTCATOMSWS.FIND_AND_SET.ALIGN UP0, UR5, UR5 ;  /* 0x00000005000575e3 */ /* 0x000ea40008000800 */
[----:B--2---:R-:W-:-:S04]  /*01d0*/  PLOP3.LUT P0, PT, PT, PT, UP0, 0x80, 0x8 ;  /* 0x000000000008781c */ /* 0x004fc80003f0f008 */
[----:B------:R-:W-:-:S04]  /*01e0*/  SEL R2, RZ, 0xffffffff, !P0 ;  /* 0xffffffffff027807 */ /* 0x000fc80004000000 */
[----:B------:R-:W-:Y:S01]  /*01f0*/  ISETP.NE.AND P0, PT, R2, RZ, PT ;  /* 0x000000ff0200720c */ /* 0x000fe20003f05270 */
[----:B------:R-:W-:-:S12]  /*0200*/  IMAD.U32 R2, RZ, RZ, UR5 ;  /* 0x00000005ff027e24 */ /* 0x000fd8000f8e00ff */
[----:B------:R-:W-:Y:S05]  /*0210*/  @!P0 BRA `(.L_x_4) ;  /* 0xfffffffc00dc8947 */ /* 0x000fea000383ffff */
.L_x_3:
[C---:B------:R-:W-:Y:S01]  /*0220*/  VIADD R4, R2.reuse, 0x10 ;  /* 0x0000001002047836 */ /* 0x040fe20000000000 */
[----:B------:R-:W-:Y:S01]  /*0230*/  UMOV UR5, 0x50 ;  /* 0x0000005000057882 */ /* 0x000fe20000000000 */
[----:B------:R-:W-:Y:S01]  /*0240*/  SHF.L.U32 R3, R3, R2, RZ ;  /* 0x0000000203037219 */ /* 0x000fe200000006ff */
[----:B------:R-:W-:Y:S01]  /*0250*/  ULEA UR5, UR6, UR5, 0x18 ;  /* 0x0000000506057291 */ /* 0x000fe2000f8ec0ff */
[----:B------:R-:W-:Y:S01]  /*0260*/  IMAD.SHL.U32 R2, R2, 0x20, RZ ;  /* 0x0000002002027824 */ /* 0x000fe200078e00ff */
[----:B------:R-:W-:-:S04]  /*0270*/  SHF.L.U32 R4, R5, R4, RZ ;  /* 0x0000000405047219 */ /* 0x000fc800000006ff */
[----:B------:R-:W-:-:S05]  /*0280*/  LOP3.LUT R3, R4, R3, RZ, 0xfc, !PT ;  /* 0x0000000304037212 */ /* 0x000fca00078efcff */
[----:B------:R2:W-:Y:S04]  /*0290*/  ATOMS.OR RZ, [UR5], R3 ;  /* 0x00000003ffff798c */ /* 0x0005e8000b000005 */
[----:B------:R2:W-:Y:S01]  /*02a0*/  STS [UR4], R2 ;  /* 0x00000002ff007988 */ /* 0x0005e20008000804 */
[----:B------:R-:W-:Y:S05]  /*02b0*/  BRA `(.L_x_2) ;  /* 0x0000000000107947 */ /* 0x000fea0003800000 */
.L_x_1:
[----:B------:R-:W-:Y:S01]  /*02c0*/  IMAD.MOV.U32 R3, RZ, RZ, -0x1 ;  /* 0xffffffffff037424 */ /* 0x000fe200078e00ff */
[----:B------:R-:W-:-:S04]  /*02d0*/  MOV R2, 0x300 ;  /* 0x0000030000027802 */ /* 0x000fc80000000f00 */
[----:B------:R2:W-:Y:S03]  /*02e0*/  STS [UR4], R3 ;  /* 0x00000003ff007988 */ /* 0x0005e60008000804 */
[----:B-12---:R-:W-:Y:S05]  /*02f0*/  CALL.REL.NOINC `($__internal_1_$__cuda_sm10x_tcgen05_guardrail_trap_phase_invalid_during_alloc) ;  /* 0x0000002800007944 */ /* 0x006fea0003c00000 */
.L_x_2:
[----:B------:R-:W-:Y:S05]  /*0300*/  WARPSYNC.ALL ;  /* 0x0000000000007948 */ /* 0x000fea0003800000 */
[----:B------:R-:W-:Y:S01]  /*0310*/  NOP ;  /* 0x0000000000007918 */ /* 0x000fe20000000000 */
.L_x_0:
[----:B------:R-:W3:Y:S08]  /*0320*/  S2UR UR4, SR_CgaCtaId ;  /* 0x00000000000479c3 */ /* 0x000ef00000008800 */
[----:B------:R-:W-:Y:S01]  /*0330*/  BAR.SYNC.DEFER_BLOCKING 0x0 ;  /* 0x0000000000007b1d */ /* 0x000fe20000010000 */
[----:B------:R-:W-:-:S05]  /*0340*/  LOP3.LUT R68, R0, 0xff, RZ, 0xc0, !PT ;  /* 0x000000ff00447812 */ /* 0x000fca00078ec0ff */
[----:B------:R-:W-:Y:S02]  /*0350*/  UMOV UR10, 0x400 ;  /* 0x00000400000a7882 */ /* 0x000fe40000000000 */
[----:B------:R-:W4:Y:S08]  /*0360*/  LDC R4, c[0x0][0x398] ;  /* 0x0000e600ff047b82 */ /* 0x000f300000000800 */
[----:B------:R-:W5:Y:S01]  /*0370*/  LDC R10, c[0x0][0x3a0] ;  /* 0x0000e800ff0a7b82 */ /* 0x000f620000000800 */
[----:B---3--:R-:W-:-:S07]  /*0380*/  ULEA UR10, UR4, UR10, 0x18 ;  /* 0x0000000a040a7291 */ /* 0x008fce000f8ec0ff */
[----:B------:R-:W3:Y:S02]  /*0390*/  S2UR UR15, SR_CTAID.Y ;  /* 0x00000000000f79c3 */ /* 0x000ee40000002600 */
[----:B--2---:R-:W2:Y:S06]  /*03a0*/  LDS R3, [UR10] ;  /* 0x0000000aff037984 */ /* 0x004eac0008000800 */
[----:B------:R-:W-:Y:S06]  /*03b0*/  BAR.SYNC.DEFER_BLOCKING 0x0 ;  /* 0x0000000000007b1d */ /* 0x000fec0000010000 */
[----:B------:R-:W-:Y:S05]  /*03c0*/  @P2 BRA `(.L_x_5) ;  /* 0x0000000000182947 */ /* 0x000fea0003800000 */
[----:B------:R-:W-:Y:S01]  /*03d0*/  ELECT P0, URZ, PT ;  /* 0x0000000000ff782f */ /* 0x000fe20003800000 */
[----:B------:R-:W-:Y:S01]  /*03e0*/  IMAD.MOV.U32 R2, RZ, RZ, 0x1 ;  /* 0x00000001ff027424 */ /* 0x000fe200078e00ff */
[----:B------:R-:W-:Y:S01]  /*03f0*/  UMOV UR5, 0x40 ;  /* 0x0000004000057882 */ /* 0x000fe20000000000 */
[----:B------:R-:W-:Y:S01]  /*0400*/  UVIRTCOUNT.DEALLOC.SMPOOL 0x80 ;  /* 0x000000800000784c */ /* 0x000fe20000000000 */
[----:B------:R-:W-:-:S09]  /*0410*/  ULEA UR5, UR4, UR5, 0x18 ;  /* 0x0000000504057291 */ /* 0x000fd2000f8ec0ff */
[----:B------:R5:W-:Y:S03]  /*0420*/  @P0 STS.U8 [UR5], R2 ;  /* 0x00000002ff000988 */ /* 0x000be60008000005 */
.L_x_5:
[----:B------:R-:W5:Y:S01]  /*0430*/  S2UR UR4, SR_CTAID.Z ;  /* 0x00000000000479c3 */ /* 0x000f620000002700 */
[----:B------:R-:W4:Y:S01]  /*0440*/  LDCU UR5, c[0x0][0x370] ;  /* 0x00006e00ff0577ac */ /* 0x000f220008000800 */
[----:B------:R-:W-:Y:S01]  /*0450*/  ISETP.GE.U32.AND P0, PT, R68, 0x20, PT ;  /* 0x000000204400780c */ /* 0x000fe20003f06070 */
[----:B----4-:R-:W-:Y:S01]  /*0460*/  VIADD R4, R4, 0xffffffff ;  /* 0xffffffff04047836 */ /* 0x010fe20000000000 */
[C---:B------:R-:W-:Y:S01]  /*0470*/  ISETP.NE.U32.AND P3, PT, R68.reuse, RZ, PT ;  /* 0x000000ff4400720c */ /* 0x040fe20003f65070 */
[----:B------:R-:W5:Y:S01]  /*0480*/  LDCU UR6, c[0x0][0x374] ;  /* 0x00006e80ff0677ac */ /* 0x000f620008000800 */
[----:B------:R-:W-:Y:S01]  /*0490*/  LEA R11, R68, UR10, 0x2 ;  /* 0x0000000a440b7c11 */ /* 0x000fe2000f8e10ff */
[----:B-----5:R-:W-:Y:S01]  /*04a0*/  VIADD R12, R10, 0xffffffff ;  /* 0xffffffff0a0c7836 */ /* 0x020fe20000000000 */
[----:B------:R-:W4:Y:S01]  /*04b0*/  S2UR UR27, SR_CTAID.X ;  /* 0x00000000001b79c3 */ /* 0x000f220000002500 */
[----:B------:R-:W5:Y:S01]  /*04c0*/  LDCU.64 UR12, c[0x0][0x3c0] ;  /* 0x00007800ff0c77ac */ /* 0x000f620008000a00 */
[----:B--2---:R-:W-:Y:S01]  /*04d0*/  R2UR UR32, R3 ;  /* 0x00000000032072ca */ /* 0x004fe200000e0000 */
[----:B------:R-:W-:Y:S04]  /*04e0*/  BSSY.RECONVERGENT B0, `(.L_x_6) ;  /* 0x0000011000007945 */ /* 0x000fe80003800200 */
[----:B------:R2:W-:Y:S01]  /*04f0*/  @!P0 STS [R11], RZ ;  /* 0x000000ff0b008388 */ /* 0x0005e20000000800 */
[----:B------:R-:W-:-:S03]  /*0500*/  NOP ;  /* 0x0000000000007918 */ /* 0x000fc60000000000 */
[----:B------:R2:W-:Y:S01]  /*0510*/  @!P3 STS [UR10+0x24], R4 ;  /* 0x00002404ff00b988 */ /* 0x0005e2000800080a */
[----:B---3--:R-:W-:-:S03]  /*0520*/  UIMAD UR4, UR4, UR6, UR15 ;  /* 0x00000006040472a4 */ /* 0x008fc6000f8e020f */
[----:B------:R2:W-:Y:S01]  /*0530*/  @!P3 STS [UR10+0x20], R12 ;  /* 0x0000200cff00b988 */ /* 0x0005e2000800080a */
[----:B----4-:R-:W-:-:S04]  /*0540*/  UIMAD UR4, UR4, UR5, UR27 ;  /* 0x00000005040472a4 */ /* 0x010fc8000f8e021b */
[----:B------:R-:W-:-:S04]  /*0550*/  UIMAD UR4, UR4, 0x180, URZ ;  /* 0x00000180040478a4 */ /* 0x000fc8000f8e02ff */
[----:B-----5:R-:W-:-:S04]  /*0560*/  UIADD3 UR8, UP0, UPT, UR4, UR12, URZ ;  /* 0x0000000c04087290 */ /* 0x020fc8000ff1e0ff */
[----:B------:R-:W-:Y:S01]  /*0570*/  ULEA.HI.X.SX32 UR9, UR4, UR13, 0x1, UP0 ;  /* 0x0000000d04097291 */ /* 0x000fe200080f0eff */
[----:B--2---:R-:W-:Y:S11]  /*0580*/  @P3 BRA `(.L_x_7) ;  /* 0x0000000000183947 */ /* 0x004ff60003800000 */
[----:B------:R-:W2:Y:S01]  /*0590*/  LDS R2, [UR10+0x8] ;  /* 0x0000080aff027984 */ /* 0x000ea20008000800 */
[----:B------:R-:W3:Y:S01]  /*05a0*/  LDC.64 R6, c[0x0][0x380] ;  /* 0x0000e000ff067b82 */ /* 0x000ee20000000a00 */
[----:B------:R-:W-:Y:S02]  /*05b0*/  IMAD.MOV.U32 R3, RZ, RZ, 0x70 ;  /* 0x00000070ff037424 */ /* 0x000fe400078e00ff */
[----:B---3--:R3:W-:Y:S03]  /*05c0*/  STS.64 [UR10], R6 ;  /* 0x00000006ff007988 */ /* 0x0087e60008000a0a */
[----:B--2---:R-:W-:-:S05]  /*05d0*/  LOP3.LUT R2, R2, 0x10, R3, 0xd8, !PT ;  /* 0x0000001002027812 */ /* 0x004fca00078ed803 */
[----:B------:R3:W-:Y:S02]  /*05e0*/  STS [UR10+0x8], R2 ;  /* 0x00000802ff007988 */ /* 0x0007e4000800080a */
.L_x_7:
[----:B------:R-:W-:Y:S05]  /*05f0*/  BSYNC.RECONVERGENT B0 ;  /* 0x0000000000007941 */ /* 0x000fea0003800200 */
.L_x_6:
[----:B------:R-:W-:Y:S04]  /*0600*/  BSSY.RECONVERGENT B0, `(.L_x_8) ;  /* 0x000000a000007945 */ /* 0x000fe80003800200 */
[----:B------:R-:W-:Y:S05]  /*0610*/  @P3 BRA `(.L_x_9) ;  /* 0x0000000000203947 */ /* 0x000fea0003800000 */
[----:B---3--:R-:W2:Y:S01]  /*0620*/  LDS R2, [UR10+0x34] ;  /* 0x0000340aff027984 */ /* 0x008ea20008000800 */
[----:B------:R-:W-:Y:S02]  /*0630*/  IMAD.MOV.U32 R3, RZ, RZ, 0x3f000000 ;  /* 0x3f000000ff037424 */ /* 0x000fe400078e00ff */
[----:B------:R-:W-:Y:S01]  /*0640*/  @!P3 IMAD.MOV.U32 R5, RZ, RZ, 0x7f ;  /* 0x0000007fff05b424 */ /* 0x000fe200078e00ff */
[----:B------:R-:W3:Y:S02]  /*0650*/  @!P3 LDS R6, [UR10+0x38] ;  /* 0x0000380aff06b984 */ /* 0x000ee40008000800 */
[----:B--2---:R-:W-:Y:S02]  /*0660*/  LOP3.LUT R2, R2, 0xff000000, R3, 0xb8, !PT ;  /* 0xff00000002027812 */ /* 0x004fe400078eb803 */
[----:B---3--:R-:W-:-:S03]  /*0670*/  @!P3 LOP3.LUT R3, R6, 0xff, R5, 0xb8, !PT ;  /* 0x000000ff0603b812 */ /* 0x008fc600078eb805 */
[----:B------:R2:W-:Y:S04]  /*0680*/  STS [UR10+0x34], R2 ;  /* 0x00003402ff007988 */ /* 0x0005e8000800080a */
[----:B------:R2:W-:Y:S02]  /*0690*/  @!P3 STS [UR10+0x38], R3 ;  /* 0x00003803ff00b988 */ /* 0x0005e4000800080a */
.L_x_9:
[----:B------:R-:W-:Y:S05]  /*06a0*/  BSYNC.RECONVERGENT B0 ;  /* 0x0000000000007941 */ /* 0x000fea0003800200 */
.L_x_8:
[----:B------:R-:W-:Y:S04]  /*06b0*/  BSSY.RECONVERGENT B0, `(.L_x_10) ;  /* 0x000000e000007945 */ /* 0x000fe80003800200 */
[----:B------:R-:W-:Y:S05]  /*06c0*/  @P3 BRA `(.L_x_11) ;  /* 0x0000000000303947 */ /* 0x000fea0003800000 */
[----:B--2---:R-:W2:Y:S01]  /*06d0*/  LDS R3, [UR10+0x34] ;  /* 0x0000340aff037984 */ /* 0x004ea20008000800 */
[----:B------:R-:W4:Y:S03]  /*06e0*/  LDC.64 R8, c[0x0][0x3a8] ;  /* 0x0000ea00ff087b82 */ /* 0x000f260000000a00 */
[----:B---3--:R-:W3:Y:S01]  /*06f0*/  LDS R2, [UR10+0x1c] ;  /* 0x00001c0aff027984 */ /* 0x008ee20008000800 */
[C---:B----4-:R-:W-:Y:S01]  /*0700*/  SHF.L.U64.HI R6, R8.reuse, 0x1, R9 ;  /* 0x0000000108067819 */ /* 0x050fe20000010209 */
[----:B------:R-:W-:-:S03]  /*0710*/  IMAD.SHL.U32 R5, R8, 0x2, RZ ;  /* 0x0000000208057824 */ /* 0x000fc600078e00ff */
[--C-:B------:R-:W-:Y:S02]  /*0720*/  SHF.R.U32.HI R7, RZ, 0x4, R6.reuse ;  /* 0x00000004ff077819 */ /* 0x100fe40000011606 */
[----:B------:R-:W-:-:S05]  /*0730*/  SHF.R.U64 R5, R5, 0x4, R6 ;  /* 0x0000000405057819 */ /* 0x000fca0000001206 */
[----:B------:R4:W-:Y:S01]  /*0740*/  STS [UR10+0xc], R5 ;  /* 0x00000c05ff007988 */ /* 0x0009e2000800080a */
[----:B--2---:R-:W-:Y:S02]  /*0750*/  LOP3.LUT R3, R3, 0x7, RZ, 0xb8, !PT ;  /* 0x0000000703037812 */ /* 0x004fe400078eb8ff */
[----:B---3--:R-:W-:-:S03]  /*0760*/  LOP3.LUT R2, R2, 0xf, R7, 0xb8, !PT ;  /* 0x0000000f02027812 */ /* 0x008fc600078eb807 */
[----:B------:R4:W-:Y:S04]  /*0770*/  STS [UR10+0x34], R3 ;  /* 0x00003403ff007988 */ /* 0x0009e8000800080a */
[----:B------:R4:W-:Y:S02]  /*0780*/  STS [UR10+0x1c], R2 ;  /* 0x00001c02ff007988 */ /* 0x0009e4000800080a */
.L_x_11:
[----:B------:R-:W-:Y:S05]  /*0790*/  BSYNC.RECONVERGENT B0 ;  /* 0x0000000000007941 */ /* 0x000fea0003800200 */
.L_x_10:
[----:B------:R-:W-:Y:S04]  /*07a0*/  BSSY.RECONVERGENT B1, `(.L_x_12) ;  /* 0x000001a000017945 */ /* 0x000fe80003800200 */
[----:B------:R-:W-:Y:S04]  /*07b0*/  BSSY.RELIABLE B0, `(.L_x_13) ;  /* 0x0000015000007945 */ /* 0x000fe80003800100 */
[----:B------:R-:W-:Y:S05]  /*07c0*/  @P3 BRA `(.L_x_14) ;  /* 0x0000000000203947 */ /* 0x000fea0003800000 */
[----:B--234-:R-:W2:Y:S02]  /*07d0*/  LDS R2, [UR10+0x34] ;  /* 0x0000340aff027984 */ /* 0x01cea40008000800 */
[----:B--2---:R-:W-:-:S05]  /*07e0*/  LOP3.LUT R2, R2, 0x38, RZ, 0xb8, !PT ;  /* 0x0000003802027812 */ /* 0x004fca00078eb8ff */
[----:B------:R2:W-:Y:S01]  /*07f0*/  STS [UR10+0x34], R2 ;  /* 0x00003402ff007988 */ /* 0x0005e2000800080a */
[----:B------:R-:W-:Y:S05]  /*0800*/  @P3 BRA `(.L_x_15) ;  /* 0x0000000000203947 */ /* 0x000fea0003800000 */
[----:B--2---:R-:W2:Y:S01]  /*0810*/  LDS R2, [UR10+0x8] ;  /* 0x0000080aff027984 */ /* 0x004ea20008000800 */
[----:B------:R-:W-:-:S05]  /*0820*/  IMAD.MOV.U32 R3, RZ, RZ, 0x780 ;  /* 0x00000780ff037424 */ /* 0x000fca00078e00ff */
[----:B--2---:R-:W-:-:S05]  /*0830*/  LOP3.LUT R2, R2, 0x300, R3, 0xd8, !PT ;  /* 0x0000030002027812 */ /* 0x004fca00078ed803 */
[----:B------:R5:W-:Y:S02]  /*0840*/  STS [UR10+0x8], R2 ;  /* 0x00000802ff007988 */ /* 0x000be4000800080a */
.L_x_14:
[----:B------:R-:W-:Y:S05]  /*0850*/  @P3 BRA `(.L_x_16) ;  /* 0x0000000000283947 */ /* 0x000fea0003800000 */
[----:B--2345:R-:W2:Y:S02]  /*0860*/  LDS R2, [UR10+0x8] ;  /* 0x0000080aff027984 */ /* 0x03cea40008000800 */
[----:B--2---:R-:W-:-:S05]  /*0870*/  LOP3.LUT R2, R2, 0x1800, RZ, 0xb8, !PT ;  /* 0x0000180002027812 */ /* 0x004fca00078eb8ff */
[----:B------:R3:W-:Y:S02]  /*0880*/  STS [UR10+0x8], R2 ;  /* 0x00000802ff007988 */ /* 0x0007e4000800080a */
.L_x_15:
[----:B------:R-:W-:Y:S05]  /*0890*/  @P3 BREAK.RELIABLE B0 ;  /* 0x0000000000003942 */ /* 0x000fea0003800100 */
[----:B------:R-:W-:Y:S05]  /*08a0*/  @P3 BRA `(.L_x_17) ;  /* 0x0000000000243947 */ /* 0x000fea0003800000 */
[----:B------:R-:W4:Y:S01]  /*08b0*/  LDS R3, [UR10+0x8] ;  /* 0x0000080aff037984 */ /* 0x000f220008000800 */
[----:B--23--:R-:W-:-:S05]  /*08c0*/  IMAD.MOV.U32 R2, RZ, RZ, 0x6000 ;  /* 0x00006000ff027424 */ /* 0x00cfca00078e00ff */
[----:B----4-:R-:W-:-:S04]  /*08d0*/  LOP3.LUT R2, R3, 0x6000, R2, 0xd8, !PT ;  /* 0x0000600003027812 */ /* 0x010fc800078ed802 */
[----:B------:R-:W-:-:S05]  /*08e0*/  LOP3.LUT R2, R2, 0x400000, RZ, 0xb8, !PT ;  /* 0x0040000002027812 */ /* 0x000fca00078eb8ff */
[----:B------:R2:W-:Y:S02]  /*08f0*/  STS [UR10+0x8], R2 ;  /* 0x00000802ff007988 */ /* 0x0005e4000800080a */
.L_x_16:
[----:B------:R-:W-:Y:S05]  /*0900*/  BSYNC.RELIABLE B0 ;  /* 0x0000000000007941 */ /* 0x000fea0003800100 */
.L_x_13:
[----:B--2345:R-:W2:Y:S02]  /*0910*/  @!P3 LDS R2, [UR10+0x8] ;  /* 0x0000080aff02b984 */ /* 0x03cea40008000800 */
[----:B--2---:R-:W-:-:S05]  /*0920*/  @!P3 LOP3.LUT R2, R2, 0x8000, RZ, 0xb8, !PT ;  /* 0x000080000202b812 */ /* 0x004fca00078eb8ff */
[----:B------:R4:W-:Y:S02]  /*0930*/  @!P3 STS [UR10+0x8], R2 ;  /* 0x00000802ff00b988 */ /* 0x0009e4000800080a */
.L_x_17:
[----:B------:R-:W-:Y:S05]  /*0940*/  BSYNC.RECONVERGENT B1 ;  /* 0x0000000000017941 */ /* 0x000fea0003800200 */
.L_x_12:
[----:B------:R-:W-:Y:S05]  /*0950*/  WARPSYNC.ALL ;  /* 0x0000000000007948 */ /* 0x000fea0003800000 */
[----:B------:R-:W-:Y:S01]  /*0960*/  NOP ;  /* 0x0000000000007918 */ /* 0x000fe20000000000 */
[----:B------:R-:W5:Y:S02]  /*0970*/  LDC R5, c[0x0][0x39c] ;  /* 0x0000e700ff057b82 */ /* 0x000f640000000800 */
[----:B-----5:R-:W-:Y:S01]  /*0980*/  VIADD R5, R5, 0xffffffff ;  /* 0xffffffff05057836 */ /* 0x020fe20000000000 */
[----:B------:R-:W-:Y:S06]  /*0990*/  @P0 BRA `(.L_x_18) ;  /* 0x0000000000300947 */ /* 0x000fec0003800000 */
[----:B--234-:R-:W2:Y:S01]  /*09a0*/  S2R R2, SR_LANEID ;  /* 0x0000000000027919 */ /* 0x01cea20000000000 */
[----:B------:R-:W-:Y:S05]  /*09b0*/  WARPSYNC.ALL ;  /* 0x0000000000007948 */ /* 0x000fea0003800000 */
[----:B------:R-:W-:Y:S01]  /*09c0*/  NOP ;  /* 0x0000000000007918 */ /* 0x000fe20000000000 */
[----:B--2---:R-:W-:-:S05]  /*09d0*/  IMAD.SHL.U32 R6, R2, 0x4, RZ ;  /* 0x0000000402067824 */ /* 0x004fca00078e00ff */
[----:B------:R-:W2:Y:S01]  /*09e0*/  LDS R7, [R6+UR10] ;  /* 0x0000000a06077984 */ /* 0x000ea20008000800 */
[----:B------:R-:W-:-:S05]  /*09f0*/  IADD3 R2, P1, PT, R6, UR8, RZ ;  /* 0x0000000806027c10 */ /* 0x000fca000ff3e0ff */
[----:B------:R-:W-:-:S05]  /*0a00*/  IMAD.X R3, RZ, RZ, UR9, P1 ;  /* 0x00000009ff037e24 */ /* 0x000fca00088e06ff */
[----:B--2---:R5:W2:Y:S01]  /*0a10*/  ATOMG.E.EXCH.STRONG.GPU PT, RZ, [R2], R7 ;  /* 0x0000000702ff73a8 */ /* 0x004aa200041ee100 */
[----:B------:R-:W-:-:S04]  /*0a20*/  DEPBAR {5,4,3,2,1,0} ;  /* 0x0000003f0000791a */ /* 0x000fc80000000000 */
[----:B------:R-:W3:Y:S02]  /*0a30*/  CCTL.E.C.LDCU.IV.DEEP [UR8] ;  /* 0x0000000008007540 */ /* 0x000ee40009c08000 */
[----:B---3--:R5:W-:Y:S01]  /*0a40*/  UTMACCTL.IV [UR8] ;  /* 0x00000000080079b9 */ /* 0x008be20008000000 */
[----:B------:R-:W-:Y:S01]  /*0a50*/  NOP ;  /* 0x0000000000007918 */ /* 0x000fe20000000000 */
.L_x_18:
[----:B------:R-:W-:Y:S05]  /*0a60*/  @P0 BRA `(.L_x_19) ;  /* 0x00000000000c0947 */ /* 0x000fea0003800000 */
[----:B------:R0:W-:Y:S01]  /*0a70*/  UTMACMDFLUSH ;  /* 0x00000000000079b7 */ /* 0x0001e20000000000 */
[----:B------:R-:W-:Y:S05]  /*0a80*/  @P0 BRA `(.L_x_19) ;  /* 0x0000000000040947 */ /* 0x000fea0003800000 */
[----:B------:R-:W-:-:S04]  /*0a90*/  DEPBAR.LE SB0, 0x0 ;  /* 0x000080000000791a */ /* 0x000fc80000000000 */
.L_x_19:
[----:B------:R-:W-:Y:S05]  /*0aa0*/  WARPSYNC.ALL ;  /* 0x0000000000007948 */ /* 0x000fea0003800000 */
[----:B------:R-:W-:Y:S01]  /*0ab0*/  NOP ;  /* 0x0000000000007918 */ /* 0x000fe20000000000 */
[----:B--2---:R-:W-:Y:S06]  /*0ac0*/  BAR.SYNC.DEFER_BLOCKING 0x0 ;  /* 0x0000000000007b1d */ /* 0x004fec0000010000 */
[----:B------:R-:W-:Y:S02]  /*0ad0*/  BSSY.RECONVERGENT B1, `(.L_x_20) ;  /* 0x000000b000017945 */ /* 0x000fe40003800200 */
[----:B------:R-:W-:Y:S06]  /*0ae0*/  BAR.SYNC.DEFER_BLOCKING 0x0 ;  /* 0x0000000000007b1d */ /* 0x000fec0000010000 */
[----:B------:R2:W-:Y:S01]  /*0af0*/  @!P0 STS [R11], RZ ;  /* 0x000000ff0b008388 */ /* 0x0005e20000000800 */
[----:B------:R-:W-:Y:S01]  /*0b00*/  NOP ;  /* 0x0000000000007918 */ /* 0x000fe20000000000 */
[----:B------:R-:W-:Y:S05]  /*0b10*/  @P3 BRA `(.L_x_21) ;  /* 0x0000000000183947 */ /* 0x000fea0003800000 */
[----:B---345:R-:W3:Y:S01]  /*0b20*/  LDS R2, [UR10+0x8] ;  /* 0x0000080aff027984 */ /* 0x038ee20008000800 */
[----:B------:R-:W4:Y:S01]  /*0b30*/  LDC.64 R6, c[0x0][0x388] ;  /* 0x0000e200ff067b82 */ /* 0x000f220000000a00 */
[----:B------:R-:W-:Y:S02]  /*0b40*/  IMAD.MOV.U32 R3, RZ, RZ, 0x70 ;  /* 0x00000070ff037424 */ /* 0x000fe400078e00ff */
[----:B----4-:R4:W-:Y:S03]  /*0b50*/  STS.64 [UR10], R6 ;  /* 0x00000006ff007988 */ /* 0x0109e60008000a0a */
[----:B---3--:R-:W-:-:S05]  /*0b60*/  LOP3.LUT R2, R2, 0x10, R3, 0xd8, !PT ;  /* 0x0000001002027812 */ /* 0x008fca00078ed803 */
[----:B------:R4:W-:Y:S02]  /*0b70*/  STS [UR10+0x8], R2 ;  /* 0x00000802ff007988 */ /* 0x0009e4000800080a */
.L_x_21:
[----:B-----5:R-:W-:Y:S05]  /*0b80*/  BSYNC.RECONVERGENT B1 ;  /* 0x0000000000017941 */ /* 0x020fea0003800200 */
.L_x_20:
[----:B------:R-:W-:Y:S04]  /*0b90*/  BSSY.RECONVERGENT B1, `(.L_x_22) ;  /* 0x000000a000017945 */ /* 0x000fe80003800200 */
[----:B------:R-:W-:Y:S05]  /*0ba0*/  @P3 BRA `(.L_x_23) ;  /* 0x0000000000203947 */ /* 0x000fea0003800000 */
[----:B---34-:R-:W3:Y:S01]  /*0bb0*/  LDS R2, [UR10+0x34] ;  /* 0x0000340aff027984 */ /* 0x018ee20008000800 */
[----:B------:R-:W-:Y:S02]  /*0bc0*/  IMAD.MOV.U32 R7, RZ, RZ, 0x3f000000 ;  /* 0x3f000000ff077424 */ /* 0x000fe400078e00ff */
[----:B------:R-:W-:Y:S01]  /*0bd0*/  @!P3 IMAD.MOV.U32 R6, RZ, RZ, 0x7f ;  /* 0x0000007fff06b424 */ /* 0x000fe200078e00ff */
[----:B------:R-:W4:Y:S02]  /*0be0*/  @!P3 LDS R3, [UR10+0x38] ;  /* 0x0000380aff03b984 */ /* 0x000f240008000800 */
[----:B---3--:R-:W-:Y:S02]  /*0bf0*/  LOP3.LUT R2, R2, 0xff000000, R7, 0xb8, !PT ;  /* 0xff00000002027812 */ /* 0x008fe400078eb807 */
[----:B----4-:R-:W-:-:S03]  /*0c00*/  @!P3 LOP3.LUT R3, R3, 0xff, R6, 0xb8, !PT ;  /* 0x000000ff0303b812 */ /* 0x010fc600078eb806 */
[----:B------:R5:W-:Y:S04]  /*0c10*/  STS [UR10+0x34], R2 ;  /* 0x00003402ff007988 */ /* 0x000be8000800080a */
[----:B------:R5:W-:Y:S02]  /*0c20*/  @!P3 STS [UR10+0x38], R3 ;  /* 0x00003803ff00b988 */ /* 0x000be4000800080a */
.L_x_23:
[----:B------:R-:W-:Y:S05]  /*0c30*/  BSYNC.RECONVERGENT B1 ;  /* 0x0000000000017941 */ /* 0x000fea0003800200 */
.L_x_22:
[----:B------:R-:W-:Y:S04]  /*0c40*/  BSSY.RECONVERGENT B1, `(.L_x_24) ;  /* 0x0000004000017945 */ /* 0x000fe80003800200 */
[----:B------:R-:W-:Y:S05]  /*0c50*/  @P3 BRA `(.L_x_25) ;  /* 0x0000000000083947 */ /* 0x000fea0003800000 */
[----:B------:R2:W-:Y:S04]  /*0c60*/  STS [UR10+0x24], R12 ;  /* 0x0000240cff007988 */ /* 0x0005e8000800080a */
[----:B------:R2:W-:Y:S02]  /*0c70*/  STS [UR10+0x20], R5 ;  /* 0x00002005ff007988 */ /* 0x0005e4000800080a */
.L_x_25:
[----:B------:R-:W-:Y:S05]  /*0c80*/  BSYNC.RECONVERGENT B1 ;  /* 0x0000000000017941 */ /* 0x000fea0003800200 */
.L_x_24:
[----:B------:R-:W-:Y:S04]  /*0c90*/  BSSY.RECONVERGENT B1, `(.L_x_26) ;  /* 0x000000e000017945 */ /* 0x000fe80003800200 */
[----:B------:R-:W-:Y:S05]  /*0ca0*/  @P3 BRA `(.L_x_27) ;  /* 0x0000000000303947 */ /* 0x000fea0003800000 */
[----:B-----5:R-:W5:Y:S01]  /*0cb0*/  LDS R3, [UR10+0x34] ;  /* 0x0000340aff037984 */ /* 0x020f620008000800 */
[----:B----4-:R-:W4:Y:S03]  /*0cc0*/  LDC.64 R6, c[0x0][0x3b0] ;  /* 0x0000ec00ff067b82 */ /* 0x010f260000000a00 */
[----:B---3--:R-:W3:Y:S01]  /*0cd0*/  LDS R2, [UR10+0x1c] ;  /* 0x00001c0aff027984 */ /* 0x008ee20008000800 */
[C---:B----4-:R-:W-:Y:S01]  /*0ce0*/  SHF.L.U64.HI R7, R6.reuse, 0x1, R7 ;  /* 0x0000000106077819 */ /* 0x050fe20000010207 */
[----:B------:R-:W-:-:S03]  /*0cf0*/  IMAD.SHL.U32 R6, R6, 0x2, RZ ;  /* 0x0000000206067824 */ /* 0x000fc600078e00ff */
[--C-:B------:R-:W-:Y:S02]  /*0d00*/  SHF.R.U32.HI R9, RZ, 0x4, R7.reuse ;  /* 0x00000004ff097819 */ /* 0x100fe40000011607 */
[----:B------:R-:W-:-:S05]  /*0d10*/  SHF.R.U64 R6, R6, 0x4, R7 ;  /* 0x0000000406067819 */ /* 0x000fca0000001207 */
[----:B------:R4:W-:Y:S01]  /*0d20*/  STS [UR10+0xc], R6 ;  /* 0x00000c06ff007988 */ /* 0x0009e2000800080a */
[----:B-----5:R-:W-:Y:S02]  /*0d30*/  LOP3.LUT R3, R3, 0x7, RZ, 0xb8, !PT ;  /* 0x0000000703037812 */ /* 0x020fe400078eb8ff */
[----:B---3--:R-:W-:-:S03]  /*0d40*/  LOP3.LUT R2, R2, 0xf, R9, 0xb8, !PT ;  /* 0x0000000f02027812 */ /* 0x008fc600078eb809 */
[----:B------:R4:W-:Y:S04]  /*0d50*/  STS [UR10+0x34], R3 ;  /* 0x00003403ff007988 */ /* 0x0009e8000800080a */
[----:B------:R4:W-:Y:S02]  /*0d60*/  STS [UR10+0x1c], R2 ;  /* 0x00001c02ff007988 */ /* 0x0009e4000800080a */
.L_x_27:
[----:B------:R-:W-:Y:S05]  /*0d70*/  BSYNC.RECONVERGENT B1 ;  /* 0x0000000000017941 */ /* 0x000fea0003800200 */
.L_x_26:
[----:B------:R-:W-:Y:S04]  /*0d80*/  BSSY.RECONVERGENT B2, `(.L_x_28) ;  /* 0x000001a000027945 */ /* 0x000fe80003800200 */
[----:B------:R-:W-:Y:S04]  /*0d90*/  BSSY.RELIABLE B1, `(.L_x_29) ;  /* 0x0000015000017945 */ /* 0x000fe80003800100 */
[----:B------:R-:W-:Y:S05]  /*0da0*/  @P3 BRA `(.L_x_30) ;  /* 0x0000000000203947 */ /* 0x000fea0003800000 */
[----:B---345:R-:W3:Y:S02]  /*0db0*/  LDS R2, [UR10+0x34] ;  /* 0x0000340aff027984 */ /* 0x038ee40008000800 */
[----:B---3--:R-:W-:-:S05]  /*0dc0*/  LOP3.LUT R2, R2, 0x38, RZ, 0xb8, !PT ;  /* 0x0000003802027812 */ /* 0x008fca00078eb8ff */
[----:B------:R3:W-:Y:S01]  /*0dd0*/  STS [UR10+0x34], R2 ;  /* 0x00003402ff007988 */ /* 0x0007e2000800080a */
[----:B------:R-:W-:Y:S05]  /*0de0*/  @P3 BRA `(.L_x_31) ;  /* 0x0000000000203947 */ /* 0x000fea0003800000 */
[----:B---3--:R-:W3:Y:S01]  /*0df0*/  LDS R2, [UR10+0x8] ;  /* 0x0000080aff027984 */ /* 0x008ee20008000800 */
[----:B------:R-:W-:-:S05]  /*0e00*/  IMAD.MOV.U32 R3, RZ, RZ, 0x780 ;  /* 0x00000780ff037424 */ /* 0x000fca00078e00ff */
[----:B---3--:R-:W-:-:S05]  /*0e10*/  LOP3.LUT R2, R2, 0x300, R3, 0xd8, !PT ;  /* 0x0000030002027812 */ /* 0x008fca00078ed803 */
[----:B------:R3:W-:Y:S02]  /*0e20*/  STS [UR10+0x8], R2 ;  /* 0x00000802ff007988 */ /* 0x0007e4000800080a */
.L_x_30:
[----:B------:R-:W-:Y:S05]  /*0e30*/  @P3 BRA `(.L_x_32) ;  /* 0x0000000000283947 */ /* 0x000fea0003800000 */
[----:B---345:R-:W3:Y:S02]  /*0e40*/  LDS R2, [UR10+0x8] ;  /* 0x0000080aff027984 */ /* 0x038ee40008000800 */
[----:B---3--:R-:W-:-:S05]  /*0e50*/  LOP3.LUT R2, R2, 0x1800, RZ, 0xb8, !PT ;  /* 0x0000180002027812 */ /* 0x008fca00078eb8ff */
[----:B------:R4:W-:Y:S02]  /*0e60*/  STS [UR10+0x8], R2 ;  /* 0x00000802ff007988 */ /* 0x0009e4000800080a */
.L_x_31:
[----:B------:R-:W-:Y:S05]  /*0e70*/  @P3 BREAK.RELIABLE B1 ;  /* 0x0000000000013942 */ /* 0x000fea0003800100 */
[----:B------:R-:W-:Y:S05]  /*0e80*/  @P3 BRA `(.L_x_33) ;  /* 0x0000000000243947 */ /* 0x000fea0003800000 */
[----:B---34-:R-:W3:Y:S01]  /*0e90*/  LDS R2, [UR10+0x8] ;  /* 0x0000080aff027984 */ /* 0x018ee20008000800 */
[----:B------:R-:W-:-:S05]  /*0ea0*/  IMAD.MOV.U32 R3, RZ, RZ, 0x6000 ;  /* 0x00006000ff037424 */ /* 0x000fca00078e00ff */
[----:B---3--:R-:W-:-:S04]  /*0eb0*/  LOP3.LUT R2, R2, 0x6000, R3, 0xd8, !PT ;  /* 0x0000600002027812 */ /* 0x008fc800078ed803 */
[----:B------:R-:W-:-:S05]  /*0ec0*/  LOP3.LUT R2, R2, 0x400000, RZ, 0xb8, !PT ;  /* 0x0040000002027812 */ /* 0x000fca00078eb8ff */
[----:B------:R3:W-:Y:S02]  /*0ed0*/  STS [UR10+0x8], R2 ;  /* 0x00000802ff007988 */ /* 0x0007e4000800080a */
.L_x_32:
[----:B------:R-:W-:Y:S05]  /*0ee0*/  BSYNC.RELIABLE B1 ;  /* 0x0000000000017941 */ /* 0x000fea0003800100 */
.L_x_29:
[----:B---345:R-:W3:Y:S02]  /*0ef0*/  @!P3 LDS R2, [UR10+0x8] ;  /* 0x0000080aff02b984 */ /* 0x038ee40008000800 */
[----:B---3--:R-:W-:-:S05]  /*0f00*/  @!P3 LOP3.LUT R2, R2, 0x8000, RZ, 0xb8, !PT ;  /* 0x000080000202b812 */ /* 0x008fca00078eb8ff */
[----:B------:R5:W-:Y:S02]  /*0f10*/  @!P3 STS [UR10+0x8], R2 ;  /* 0x00000802ff00b988 */ /* 0x000be4000800080a */
.L_x_33:
[----:B------:R-:W-:Y:S05]  /*0f20*/  BSYNC.RECONVERGENT B2 ;  /* 0x0000000000027941 */ /* 0x000fea0003800200 */
.L_x_28:
[----:B------:R-:W-:Y:S05]  /*0f30*/  WARPSYNC.ALL ;  /* 0x0000000000007948 */ /* 0x000fea0003800000 */
[----:B------:R-:W-:Y:S01]  /*0f40*/  NOP ;  /* 0x0000000000007918 */ /* 0x000fe20000000000 */
[----:B------:R-:W-:-:S04]  /*0f50*/  UIADD3 UR5, UPT, UPT, UR4, 0x80, URZ ;  /* 0x0000008004057890 */ /* 0x000fc8000fffe0ff */
[----:B------:R-:W-:-:S04]  /*0f60*/  UIADD3 UR6, UP0, UPT, UR5, UR12, URZ ;  /* 0x0000000c05067290 */ /* 0x000fc8000ff1e0ff */
[----:B------:R-:W-:Y:S01]  /*0f70*/  ULEA.HI.X.SX32 UR7, UR5, UR13, 0x1, UP0 ;  /* 0x0000000d05077291 */ /* 0x000fe200080f0eff */
[----:B------:R-:W-:Y:S11]  /*0f80*/  @P0 BRA `(.L_x_34) ;  /* 0x0000000000300947 */ /* 0x000ff60003800000 */
[----:B---345:R-:W3:Y:S01]  /*0f90*/  S2R R2, SR_LANEID ;  /* 0x0000000000027919 */ /* 0x038ee20000000000 */
[----:B------:R-:W-:Y:S05]  /*0fa0*/  WARPSYNC.ALL ;  /* 0x0000000000007948 */ /* 0x000fea0003800000 */
[----:B------:R-:W-:Y:S01]  /*0fb0*/  NOP ;  /* 0x0000000000007918 */ /* 0x000fe20000000000 */
[----:B---3--:R-:W-:-:S05]  /*0fc0*/  IMAD.SHL.U32 R6, R2, 0x4, RZ ;  /* 0x0000000402067824 */ /* 0x008fca00078e00ff */
[----:B------:R-:W3:Y:S01]  /*0fd0*/  LDS R7, [R6+UR10] ;  /* 0x0000000a06077984 */ /* 0x000ee20008000800 */
[----:B------:R-:W-:-:S05]  /*0fe0*/  IADD3 R2, P1, PT, R6, UR6, RZ ;  /* 0x0000000606027c10 */ /* 0x000fca000ff3e0ff */
[----:B------:R-:W-:-:S05]  /*0ff0*/  IMAD.X R3, RZ, RZ, UR7, P1 ;  /* 0x00000007ff037e24 */ /* 0x000fca00088e06ff */
[----:B---3--:R3:W4:Y:S01]  /*1000*/  ATOMG.E.EXCH.STRONG.GPU PT, RZ, [R2], R7 ;  /* 0x0000000702ff73a8 */ /* 0x00872200041ee100 */
[----:B------:R-:W-:-:S04]  /*1010*/  DEPBAR {5,4,3,2,1,0} ;  /* 0x0000003f0000791a */ /* 0x000fc80000000000 */
[----:B------:R-:W5:Y:S02]  /*1020*/  CCTL.E.C.LDCU.IV.DEEP [UR6] ;  /* 0x0000000006007540 */ /* 0x000f640009c08000 */
[----:B-----5:R3:W-:Y:S01]  /*1030*/  UTMACCTL.IV [UR6] ;  /* 0x00000000060079b9 */ /* 0x0207e20008000000 */
[----:B------:R-:W-:Y:S01]  /*1040*/  NOP ;  /* 0x0000000000007918 */ /* 0x000fe20000000000 */
.L_x_34:
[----:B------:R-:W-:Y:S05]  /*1050*/  @P0 BRA `(.L_x_35) ;  /* 0x00000000000c0947 */ /* 0x000fea0003800000 */
[----:B------:R0:W-:Y:S01]  /*1060*/  UTMACMDFLUSH ;  /* 0x00000000000079b7 */ /* 0x0001e20000000000 */
[----:B------:R-:W-:Y:S05]  /*1070*/  @P0 BRA `(.L_x_35) ;  /* 0x0000000000040947 */ /* 0x000fea0003800000 */
[----:B------:R-:W-:-:S04]  /*1080*/  DEPBAR.LE SB0, 0x0 ;  /* 0x000080000000791a */ /* 0x000fc80000000000 */
.L_x_35:
[----:B------:R-:W-:Y:S05]  /*1090*/  WARPSYNC.ALL ;  /* 0x0000000000007948 */ /* 0x000fea0003800000 */
[----:B------:R-:W-:Y:S01]  /*10a0*/  NOP ;  /* 0x0000000000007918 */ /* 0x000fe20000000000 */
[----:B----4-:R-:W-:Y:S06]  /*10b0*/  BAR.SYNC.DEFER_BLOCKING 0x0 ;  /* 0x0000000000007b1d */ /* 0x010fec0000010000 */
[----:B------:R-:W-:Y:S02]  /*10c0*/  BSSY.RECONVERGENT B2, `(.L_x_36) ;  /* 0x000000b000027945 */ /* 0x000fe40003800200 */
[----:B------:R-:W-:Y:S06]  /*10d0*/  BAR.SYNC.DEFER_BLOCKING 0x0 ;  /* 0x0000000000007b1d */ /* 0x000fec0000010000 */
[----:B------:R4:W-:Y:S01]  /*10e0*/  @!P0 STS [R11], RZ ;  /* 0x000000ff0b008388 */ /* 0x0009e20000000800 */
[----:B------:R-:W-:Y:S01]  /*10f0*/  NOP ;  /* 0x0000000000007918 */ /* 0x000fe20000000000 */
[----:B------:R-:W-:Y:S05]  /*1100*/  @P3 BRA `(.L_x_37) ;  /* 0x0000000000183947 */ /* 0x000fea0003800000 */
[----:B---3-5:R-:W3:Y:S01]  /*1110*/  LDS R2, [UR10+0x8] ;  /* 0x0000080aff027984 */ /* 0x028ee20008000800 */
[----:B------:R-:W5:Y:S01]  /*1120*/  LDC.64 R6, c[0x0][0x390] ;  /* 0x0000e400ff067b82 */ /* 0x000f620000000a00 */
[----:B------:R-:W-:Y:S02]  /*1130*/  IMAD.MOV.U32 R3, RZ, RZ, 0x70 ;  /* 0x00000070ff037424 */ /* 0x000fe400078e00ff */
[----:B-----5:R5:W-:Y:S03]  /*1140*/  STS.64 [UR10], R6 ;  /* 0x00000006ff007988 */ /* 0x020be60008000a0a */
[----:B---3--:R-:W-:-:S05]  /*1150*/  LOP3.LUT R2, R2, 0x10, R3, 0xd8, !PT ;  /* 0x0000001002027812 */ /* 0x008fca00078ed803 */
[----:B------:R5:W-:Y:S02]  /*1160*/  STS [UR10+0x8], R2 ;  /* 0x00000802ff007988 */ /* 0x000be4000800080a */
.L_x_37:
[----:B---3--:R-:W-:Y:S05]  /*1170*/  BSYNC.RECONVERGENT B2 ;  /* 0x0000000000027941 */ /* 0x008fea0003800200 */
.L_x_36:
[----:B------:R-:W-:Y:S04]  /*1180*/  BSSY.RECONVERGENT B3, `(.L_x_38) ;  /* 0x0000011000037945 */ /* 0x000fe80003800200 */
[----:B------:R-:W-:Y:S04]  /*1190*/  BSSY.RELIABLE B2, `(.L_x_39) ;  /* 0x000000e000027945 */ /* 0x000fe80003800100 */
[----:B------:R-:W-:Y:S05]  /*11a0*/  @P3 BRA `(.L_x_40) ;  /* 0x0000000000243947 */ /* 0x000fea0003800000 */
[----:B-----5:R-:W3:Y:S01]  /*11b0*/  LDS R2, [UR10+0x34] ;  /* 0x0000340aff027984 */ /* 0x020ee20008000800 */
[----:B------:R-:W-:-:S05]  /*11c0*/  IMAD.MOV.U32 R3, RZ, RZ, 0x3f000000 ;  /* 0x3f000000ff037424 */ /* 0x000fca00078e00ff */
[----:B---3--:R-:W-:-:S05]  /*11d0*/  LOP3.LUT R2, R2, 0xff000000, R3, 0xb8, !PT ;  /* 0xff00000002027812 */ /* 0x008fca00078eb803 */
[----:B------:R3:W-:Y:S01]  /*11e0*/  STS [UR10+0x34], R2 ;  /* 0x00003402ff007988 */ /* 0x0007e2000800080a */
[----:B------:R-:W-:Y:S05]  /*11f0*/  @P3 BRA `(.L_x_41) ;  /* 0x00000000001c3947 */ /* 0x000fea0003800000 */
[----:B---3--:R-:W3:Y:S01]  /*1200*/  LDS R2, [UR10+0x38] ;  /* 0x0000380aff027984 */ /* 0x008ee20008000800 */
[----:B------:R-:W-:-:S05]  /*1210*/  IMAD.MOV.U32 R3, RZ, RZ, 0x7f ;  /* 0x0000007fff037424 */ /* 0x000fca00078e00ff */
[----:B---3--:R-:W-:-:S05]  /*1220*/  LOP3.LUT R2, R2, 0xff, R3, 0xb8, !PT ;  /* 0x000000ff02027812 */ /* 0x008fca00078eb803 */
[----:B------:R3:W-:Y:S02]  /*1230*/  STS [UR10+0x38], R2 ;  /* 0x00003802ff007988 */ /* 0x0007e4000800080a */
.L_x_40:
[----:B------:R-:W-:Y:S05]  /*1240*/  @P3 BREAK.RELIABLE B2 ;  /* 0x0000000000023942 */ /* 0x000fea0003800100 */
[----:B------:R-:W-:Y:S05]  /*1250*/  @P3 BRA `(.L_x_42) ;  /* 0x00000000000c3947 */ /* 0x000fea0003800000 */
[----:B------:R2:W-:Y:S02]  /*1260*/  STS [UR10+0x20], R5 ;  /* 0x00002005ff007988 */ /* 0x0005e4000800080a */
.L_x_41:
[----:B------:R-:W-:Y:S05]  /*1270*/  BSYNC.RELIABLE B2 ;  /* 0x0000000000027941 */ /* 0x000fea0003800100 */
.L_x_39:
[----:B------:R2:W-:Y:S02]  /*1280*/  @!P3 STS [UR10+0x24], R4 ;  /* 0x00002404ff00b988 */ /* 0x0005e4000800080a */
.L_x_42:
[----:B------:R-:W-:Y:S05]  /*1290*/  BSYNC.RECONVERGENT B3 ;  /* 0x0000000000037941 */ /* 0x000fea0003800200 */
.L_x_38:
[----:B------:R-:W-:Y:S05]  /*12a0*/  WARPSYNC.ALL ;  /* 0x0000000000007948 */ /* 0x000fea0003800000 */
[----:B------:R-:W-:Y:S01]  /*12b0*/  NOP ;  /* 0x0000000000007918 */ /* 0x000fe20000000000 */
[----:B------:R-:W-:Y:S04]  /*12c0*/  BSSY.RECONVERGENT B3, `(.L_x_43) ;  /* 0x000000e000037945 */ /* 0x000fe80003800200 */
[----:B------:R-:W-:Y:S05]  /*12d0*/  @P3 BRA `(.L_x_44) ;  /* 0x0000000000303947 */ /* 0x000fea0003800000 */
[----:B------:R-:W2:Y:S02]  /*12e0*/  LDS R3, [UR10+0x34] ;  /* 0x0000340aff037984 */ /* 0x000ea40008000800 */
[----:B--2---:R-:W2:Y:S02]  /*12f0*/  LDC.64 R4, c[0x0][0x3b8] ;  /* 0x0000ee00ff047b82 */ /* 0x004ea40000000a00 */
[----:B---3-5:R-:W3:Y:S01]  /*1300*/  LDS R2, [UR10+0x1c] ;  /* 0x00001c0aff027984 */ /* 0x028ee20008000800 */
[C---:B--2---:R-:W-:Y:S01]  /*1310*/  SHF.L.U64.HI R5, R4.reuse, 0x1, R5 ;  /* 0x0000000104057819 */ /* 0x044fe20000010205 */
[----:B------:R-:W-:-:S03]  /*1320*/  IMAD.SHL.U32 R4, R4, 0x2, RZ ;  /* 0x0000000204047824 */ /* 0x000fc600078e00ff */
[--C-:B------:R-:W-:Y:S02]  /*1330*/  SHF.R.U32.HI R7, RZ, 0x4, R5.reuse ;  /* 0x00000004ff077819 */ /* 0x100fe40000011605 */
[----:B------:R-:W-:-:S05]  /*1340*/  SHF.R.U64 R4, R4, 0x4, R5 ;  /* 0x0000000404047819 */ /* 0x000fca0000001205 */
[----:B------:R2:W-:Y:S01]  /*1350*/  STS [UR10+0xc], R4 ;  /* 0x00000c04ff007988 */ /* 0x0005e2000800080a */
[----:B------:R-:W-:Y:S02]  /*1360*/  LOP3.LUT R3, R3, 0x7, RZ, 0xb8, !PT ;  /* 0x0000000703037812 */ /* 0x000fe400078eb8ff */
[----:B---3--:R-:W-:-:S03]  /*1370*/  LOP3.LUT R2, R2, 0xf, R7, 0xb8, !PT ;  /* 0x0000000f02027812 */ /* 0x008fc600078eb807 */
[----:B------:R2:W-:Y:S04]  /*1380*/  STS [UR10+0x34], R3 ;  /* 0x00003403ff007988 */ /* 0x0005e8000800080a */
[----:B------:R2:W-:Y:S02]  /*1390*/  STS [UR10+0x1c], R2 ;  /* 0x00001c02ff007988 */ /* 0x0005e4000800080a */
.L_x_44:
[----:B------:R-:W-:Y:S05]  /*13a0*/  BSYNC.RECONVERGENT B3 ;  /* 0x0000000000037941 */ /* 0x000fea0003800200 */
.L_x_43:
[----:B------:R-:W-:Y:S04]  /*13b0*/  BSSY.RECONVERGENT B4, `(.L_x_45) ;  /* 0x000001a000047945 */ /* 0x000fe80003800200 */
[----:B------:R-:W-:Y:S04]  /*13c0*/  BSSY.RELIABLE B3, `(.L_x_46) ;  /* 0x0000015000037945 */ /* 0x000fe80003800100 */
[----:B------:R-:W-:Y:S05]  /*13d0*/  @P3 BRA `(.L_x_47) ;  /* 0x0000000000203947 */ /* 0x000fea0003800000 */
[----:B--23-5:R-:W2:Y:S02]  /*13e0*/  LDS R2, [UR10+0x34] ;  /* 0x0000340aff027984 */ /* 0x02cea40008000800 */
[----:B--2---:R-:W-:-:S05]  /*13f0*/  LOP3.LUT R2, R2, 0x38, RZ, 0xb8, !PT ;  /* 0x0000003802027812 */ /* 0x004fca00078eb8ff */
[----:B------:R2:W-:Y:S01]  /*1400*/  STS [UR10+0x34], R2 ;  /* 0x00003402ff007988 */ /* 0x0005e2000800080a */
[----:B------:R-:W-:Y:S05]  /*1410*/  @P3 BRA `(.L_x_48) ;  /* 0x0000000000203947 */ /* 0x000fea0003800000 */
[----:B--2---:R-:W2:Y:S01]  /*1420*/  LDS R2, [UR10+0x8] ;  /* 0x0000080aff027984 */ /* 0x004ea20008000800 */
[----:B------:R-:W-:-:S05]  /*1430*/  IMAD.MOV.U32 R3, RZ, RZ, 0x780 ;  /* 0x00000780ff037424 */ /* 0x000fca00078e00ff */
[----:B--2---:R-:W-:-:S05]  /*1440*/  LOP3.LUT R2, R2, 0x300, R3, 0xd8, !PT ;  /* 0x0000030002027812 */ /* 0x004fca00078ed803 */
[----:B------:R2:W-:Y:S02]  /*1450*/  STS [UR10+0x8], R2 ;  /* 0x00000802ff007988 */ /* 0x0005e4000800080a */
.L_x_47:
[----:B------:R-:W-:Y:S05]  /*1460*/  @P3 BRA `(.L_x_49) ;  /* 0x0000000000283947 */ /* 0x000fea0003800000 */
[----:B--23-5:R-:W2:Y:S02]  /*1470*/  LDS R2, [UR10+0x8] ;  /* 0x0000080aff027984 */ /* 0x02cea40008000800 */
[----:B--2---:R-:W-:-:S05]  /*1480*/  LOP3.LUT R2, R2, 0x1800, RZ, 0xb8, !PT ;  /* 0x0000180002027812 */ /* 0x004fca00078eb8ff */
[----:B------:R3:W-:Y:S02]  /*1490*/  STS [UR10+0x8], R2 ;  /* 0x00000802ff007988 */ /* 0x0007e4000800080a */
.L_x_48:
[----:B------:R-:W-:Y:S05]  /*14a0*/  @P3 BREAK.RELIABLE B3 ;  /* 0x0000000000033942 */ /* 0x000fea0003800100 */
[----:B------:R-:W-:Y:S05]  /*14b0*/  @P3 BRA `(.L_x_50) ;  /* 0x0000000000243947 */ /* 0x000fea0003800000 */
[----:B--23--:R-:W2:Y:S01]  /*14c0*/  LDS R2, [UR10+0x8] ;  /* 0x0000080aff027984 */ /* 0x00cea20008000800 */
[----:B------:R-:W-:-:S05]  /*14d0*/  IMAD.MOV.U32 R3, RZ, RZ, 0x6000 ;  /* 0x00006000ff037424 */ /* 0x000fca00078e00ff */
[----:B--2---:R-:W-:-:S04]  /*14e0*/  LOP3.LUT R2, R2, 0x6000, R3, 0xd8, !PT ;  /* 0x0000600002027812 */ /* 0x004fc800078ed803 */
[----:B------:R-:W-:-:S05]  /*14f0*/  LOP3.LUT R2, R2, 0x400000, RZ, 0xb8, !PT ;  /* 0x0040000002027812 */ /* 0x000fca00078eb8ff */
[----:B------:R2:W-:Y:S02]  /*1500*/  STS [UR10+0x8], R2 ;  /* 0x00000802ff007988 */ /* 0x0005e4000800080a */
.L_x_49:
[----:B------:R-:W-:Y:S05]  /*1510*/  BSYNC.RELIABLE B3 ;  /* 0x0000000000037941 */ /* 0x000fea0003800100 */
.L_x_46:
[----:B--23-5:R-:W2:Y:S02]  /*1520*/  @!P3 LDS R2, [UR10+0x8] ;  /* 0x0000080aff02b984 */ /* 0x02cea40008000800 */
[----:B--2---:R-:W-:-:S05]  /*1530*/  @!P3 LOP3.LUT R2, R2, 0x8000, RZ, 0xb8, !PT ;  /* 0x000080000202b812 */ /* 0x004fca00078eb8ff */
[----:B------:R5:W-:Y:S02]  /*1540*/  @!P3 STS [UR10+0x8], R2 ;  /* 0x00000802ff00b988 */ /* 0x000be4000800080a */
.L_x_50:
[----:B------:R-:W-:Y:S05]  /*1550*/  BSYNC.RECONVERGENT B4 ;  /* 0x0000000000047941 */ /* 0x000fea0003800200 */
.L_x_45:
[----:B------:R-:W-:Y:S05]  /*1560*/  WARPSYNC.ALL ;  /* 0x0000000000007948 */ /* 0x000fea0003800000 */
[----:B------:R-:W-:Y:S01]  /*1570*/  NOP ;  /* 0x0000000000007918 */ /* 0x000fe20000000000 */
[----:B------:R-:W-:-:S04]  /*1580*/  UIADD3 UR4, UPT, UPT, UR4, 0x100, URZ ;  /* 0x0000010004047890 */ /* 0x000fc8000fffe0ff */
[----:B------:R-:W-:-:S04]  /*1590*/  UIADD3 UR12, UP0, UPT, UR4, UR12, URZ ;  /* 0x0000000c040c7290 */ /* 0x000fc8000ff1e0ff */
[----:B------:R-:W-:Y:S01]  /*15a0*/  ULEA.HI.X.SX32 UR13, UR4, UR13, 0x1, UP0 ;  /* 0x0000000d040d7291 */ /* 0x000fe200080f0eff */
[----:B------:R-:W-:Y:S11]  /*15b0*/  @P0 BRA `(.L_x_51) ;  /* 0x0000000000300947 */ /* 0x000ff60003800000 */
[----:B--23-5:R-:W2:Y:S01]  /*15c0*/  S2R R2, SR_LANEID ;  /* 0x0000000000027919 */ /* 0x02cea20000000000 */
[----:B------:R-:W-:Y:S05]  /*15d0*/  WARPSYNC.ALL ;  /* 0x0000000000007948 */ /* 0x000fea0003800000 */
[----:B------:R-:W-:Y:S01]  /*15e0*/  NOP ;  /* 0x0000000000007918 */ /* 0x000fe20000000000 */
[----:B--2---:R-:W-:-:S05]  /*15f0*/  IMAD.SHL.U32 R4, R2, 0x4, RZ ;  /* 0x0000000402047824 */ /* 0x004fca00078e00ff */
[----:B------:R-:W2:Y:S01]  /*1600*/  LDS R5, [R4+UR10] ;  /* 0x0000000a04057984 */ /* 0x000ea20008000800 */
[----:B------:R-:W-:-:S05]  /*1610*/  IADD3 R2, P1, PT, R4, UR12, RZ ;  /* 0x0000000c04027c10 */ /* 0x000fca000ff3e0ff */
[----:B------:R-:W-:-:S05]  /*1620*/  IMAD.X R3, RZ, RZ, UR13, P1 ;  /* 0x0000000dff037e24 */ /* 0x000fca00088e06ff */
[----:B--2---:R2:W3:Y:S01]  /*1630*/  ATOMG.E.EXCH.STRONG.GPU PT, RZ, [R2], R5 ;  /* 0x0000000502ff73a8 */ /* 0x0044e200041ee100 */
[----:B------:R-:W-:-:S04]  /*1640*/  DEPBAR {5,4,3,2,1,0} ;  /* 0x0000003f0000791a */ /* 0x000fc80000000000 */
[----:B------:R-:W5:Y:S02]  /*1650*/  CCTL.E.C.LDCU.IV.DEEP [UR12] ;  /* 0x000000000c007540 */ /* 0x000f640009c08000 */
[----:B-----5:R2:W-:Y:S01]  /*1660*/  UTMACCTL.IV [UR12] ;  /* 0x000000000c0079b9 */ /* 0x0205e20008000000 */
[----:B------:R-:W-:Y:S01]  /*1670*/  NOP ;  /* 0x0000000000007918 */ /* 0x000fe20000000000 */
.L_x_51:
[----:B------:R-:W-:Y:S05]  /*1680*/  @P0 BRA `(.L_x_52) ;  /* 0x00000000000c0947 */ /* 0x000fea0003800000 */
[----:B------:R0:W-:Y:S01]  /*1690*/  UTMACMDFLUSH ;  /* 0x00000000000079b7 */ /* 0x0001e20000000000 */
[----:B------:R-:W-:Y:S05]  /*16a0*/  @P0 BRA `(.L_x_52) ;  /* 0x0000000000040947 */ /* 0x000fea0003800000 */
[----:B------:R-:W-:-:S04]  /*16b0*/  DEPBAR.LE SB0, 0x0 ;  /* 0x000080000000791a */ /* 0x000fc80000000000 */
.L_x_52:
[----:B------:R-:W-:Y:S05]  /*16c0*/  WARPSYNC.ALL ;  /* 0x0000000000007948 */ /* 0x000fea0003800000 */
[----:B------:R-:W-:Y:S01]  /*16d0*/  NOP ;  /* 0x0000000000007918 */ /* 0x000fe20000000000 */
[----:B---3--:R-:W-:Y:S01]  /*16e0*/  BAR.SYNC.DEFER_BLOCKING 0x0 ;  /* 0x0000000000007b1d */ /* 0x008fe20000010000 */
[----:B------:R-:W-:Y:S01]  /*16f0*/  ISETP.GE.AND P0, PT, R10, 0x1, PT ;  /* 0x000000010a00780c */ /* 0x000fe20003f06270 */
[----:B------:R-:W-:Y:S01]  /*1700*/  USHF.L.U32 UR11, UR15, 0x7, URZ ;  /* 0x000000070f0b7899 */ /* 0x000fe200080006ff */
[----:B--2--5:R-:W-:Y:S01]  /*1710*/  SHF.R.U32.HI R2, RZ, 0x5, R0 ;  /* 0x00000005ff027819 */ /* 0x024fe20000011600 */
[----:B------:R-:W-:-:S02]  /*1720*/  USHF.L.U32 UR27, UR27, 0x7, URZ ;  /* 0x000000071b1b7899 */ /* 0x000fc400080006ff */
[----:B------:R-:W-:Y:S01]  /*1730*/  VOTEU.ALL UP0, P3 ;  /* 0x0000000000ff7886 */ /* 0x000fe20001800000 */
[----:B------:R-:W-:Y:S01]  /*1740*/  UMOV UR4, 0x1 ;  /* 0x0000000100047882 */ /* 0x000fe20000000000 */
[----:B------:R-:W-:Y:S01]  /*1750*/  VOTEU.ALL UP1, P3 ;  /* 0x0000000000ff7886 */ /* 0x000fe20001820000 */
[----:B------:R-:W-:Y:S02]  /*1760*/  R2UR UR14, R2 ;  /* 0x00000000020e72ca */ /* 0x000fe400000e0000 */
[----:B------:R-:W-:-:S04]  /*1770*/  @!UP0 UIADD3 UR16, UPT, UPT, -UR4, 0x100000, URZ ;  /* 0x0010000004108890 */ /* 0x000fc8000fffe1ff */
[----:B------:R-:W-:Y:S02]  /*1780*/  @!UP0 USHF.L.U32 UR17, UR16, 0xb, URZ ;  /* 0x0000000b10118899 */ /* 0x000fe400080006ff */
[----:B------:R-:W-:Y:S02]  /*1790*/  @!UP0 USHF.L.U32 UR16, UR16, 0x1, URZ ;  /* 0x0000000110108899 */ /* 0x000fe400080006ff */
[----:B------:R-:W-:-:S04]  /*17a0*/  @!UP0 UIADD3 UR4, UPT, UPT, -UR4, 0x100000, URZ ;  /* 0x0010000004048890 */ /* 0x000fc8000fffe1ff */
[----:B------:R-:W-:Y:S02]  /*17b0*/  @!UP0 USHF.L.U32 UR5, UR4, 0xb, URZ ;  /* 0x0000000b04058899 */ /* 0x000fe400080006ff */
[----:B------:R-:W-:Y:S01]  /*17c0*/  @!UP0 USHF.L.U32 UR4, UR4, 0x1, URZ ;  /* 0x0000000104048899 */ /* 0x000fe200080006ff */
[----:B------:R-:W-:Y:S01]  /*17d0*/  VOTEU.ALL UP0, P3 ;  /* 0x0000000000ff7886 */ /* 0x000fe20001800000 */
[----:B------:R-:W2:Y:S04]  /*17e0*/  FENCE.VIEW.ASYNC.S ;  /* 0x00000000000073c6 */ /* 0x000ea80000000000 */
[----:B--2---:R2:W3:Y:S06]  /*17f0*/  @!UP0 SYNCS.EXCH.64 URZ, [UR10+0x10000], UR16 ;  /* 0x010000100aff85b2 */ /* 0x0044ec0008000100 */
[----:B------:R2:W5:Y:S01]  /*1800*/  @!UP1 SYNCS.EXCH.64 URZ, [UR10+0x10010], UR4 ;  /* 0x010010040aff95b2 */ /* 0x0005620008000100 */
[----:B------:R-:W-:Y:S05]  /*1810*/  @!P0 BRA `(.L_x_53) ;  /* 0x0000000800908947 */ /* 0x000fea0003800000 */
[----:B---3-5:R-:W-:Y:S01]  /*1820*/  BAR.SYNC.DEFER_BLOCKING 0x0 ;  /* 0x0000000000007b1d */ /* 0x028fe20000010000 */
[----:B------:R-:W-:Y:S01]  /*1830*/  @!P3 IMAD.MOV.U32 R2, RZ, RZ, 0x10000 ;  /* 0x00010000ff02b424 */ /* 0x000fe200078e00ff */
[----:B------:R-:W-:Y:S01]  /*1840*/  ELECT P1, URZ, PT ;  /* 0x0000000000ff782f */ /* 0x000fe20003820000 */
[----:B--2---:R-:W-:-:S03]  /*1850*/  ULOP3.LUT UR4, UR14, 0x1, URZ, 0xc0, !UPT ;  /* 0x000000010e047892 */ /* 0x004fc6000f8ec0ff */
[C---:B------:R-:W-:Y:S02]  /*1860*/  ISETP.LT.U32.AND P1, PT, R68.reuse, 0x40, P1 ;  /* 0x000000404400780c */ /* 0x040fe40000f21070 */
[----:B------:R-:W-:Y:S01]  /*1870*/  ELECT P0, URZ, PT ;  /* 0x0000000000ff782f */ /* 0x000fe20003800000 */
[----:B------:R-:W-:Y:S02]  /*1880*/  ULEA UR24, UR4, UR10, 0xe ;  /* 0x0000000a04187291 */ /* 0x000fe4000f8e70ff */
[----:B------:R-:W-:Y:S01]  /*1890*/  USHF.L.U32 UR26, UR4, 0x6, URZ ;  /* 0x00000006041a7899 */ /* 0x000fe200080006ff */
[----:B------:R-:W-:Y:S01]  /*18a0*/  ISETP.LT.U32.AND P0, PT, R68, 0x40, P0 ;  /* 0x000000404400780c */ /* 0x000fe20000701070 */
[----:B------:R-:W-:Y:S02]  /*18b0*/  UIADD3 UR4, UPT, UPT, UR10, 0x8000, URZ ;  /* 0x000080000a047890 */ /* 0x000fe4000fffe0ff */
[----:B------:R-:W-:Y:S02]  /*18c0*/  ULEA UR30, UR15, UR26, 0x7 ;  /* 0x0000001a0f1e7291 */ /* 0x000fe4000f8e38ff */
[----:B------:R-:W-:-:S02]  /*18d0*/  USHF.R.U32.HI UR16, URZ, 0x4, UR10 ;  /* 0x00000004ff107899 */ /* 0x000fc4000801160a */
[----:B------:R-:W-:Y:S01]  /*18e0*/  VOTEU.ANY UP2, P1 ;  /* 0x0000000000ff7886 */ /* 0x000fe20000840100 */
[----:B------:R-:W-:Y:S01]  /*18f0*/  VOTEU.ANY UP1, P1 ;  /* 0x0000000000ff7886 */ /* 0x000fe20000820100 */
[----:B------:R-:W-:Y:S02]  /*1900*/  USHF.R.U32.HI UR4, URZ, 0x4, UR4 ;  /* 0x00000004ff047899 */ /* 0x000fe40008011604 */
[----:B------:R-:W-:Y:S01]  /*1910*/  USGXT.U32 UR16, UR16, 0xe ;  /* 0x0000000e1010789a */ /* 0x000fe20008000000 */
[----:B------:R2:W-:Y:S01]  /*1920*/  @!P3 SYNCS.ARRIVE.TRANS64 RZ, [UR10+0x10000], R2 ;  /* 0x01000002ffffb9a7 */ /* 0x0005e2000800000a */
[----:B------:R3:W-:Y:S06]  /*1930*/  MEMBAR.ALL.CTA ;  /* 0x0000000000007992 */ /* 0x0007ec0000008000 */
[----:B---3--:R-:W3:Y:S01]  /*1940*/  FENCE.VIEW.ASYNC.S ;  /* 0x00000000000073c6 */ /* 0x008ee20000000000 */
[----:B------:R-:W-:Y:S01]  /*1950*/  @UP2 UIADD3 UR25, UPT, UPT, UR10, 0x10000, URZ ;  /* 0x000100000a192890 */ /* 0x000fe2000fffe0ff */
[----:B---3--:R-:W-:Y:S01]  /*1960*/  VOTEU.ANY UP0, P0 ;  /* 0x0000000000ff7886 */ /* 0x008fe20000000100 */
[----:B------:R-:W-:Y:S01]  /*1970*/  VOTEU.ANY UP2, P0 ;  /* 0x0000000000ff7886 */ /* 0x000fe20000040100 */
[----:B------:R-:W-:Y:S01]  /*1980*/  USGXT.U32 UR22, UR4, 0xe ;  /* 0x0000000e0416789a */ /* 0x000fe20008000000 */
[----:B------:R-:W-:-:S02]  /*1990*/  UMOV UR17, 0x40004040 ;  /* 0x4000404000117882 */ /* 0x000fc40000000000 */
[----:B------:R-:W-:Y:S02]  /*19a0*/  @UP0 UIADD3 UR29, UPT, UPT, UR10, 0x10000, URZ ;  /* 0x000100000a1d0890 */ /* 0x000fe4000fffe0ff */
[----:B------:R-:W-:Y:S01]  /*19b0*/  @UP0 UIADD3 UR28, UPT, UPT, UR24, 0x8000, URZ ;  /* 0x00008000181c0890 */ /* 0x000fe2000fffe0ff */
[----:B------:R-:W-:Y:S01]  /*19c0*/  @UP0 UMOV UR31, URZ ;  /* 0x000000ff001f0c82 */ /* 0x000fe20008000000 */
[----:B------:R-:W-:Y:S01]  /*19d0*/  UIADD3 UR18, UP0, UPT, UR16, 0x2, URZ ;  /* 0x0000000210127890 */ /* 0x000fe2000ff1e0ff */
[----:B------:R-:W-:Y:S01]  /*19e0*/  UMOV UR4, URZ ;  /* 0x000000ff00047c82 */ /* 0x000fe20008000000 */
[----:B------:R-:W-:Y:S02]  /*19f0*/  UMOV UR23, 0x40004040 ;  /* 0x4000404000177882 */ /* 0x000fe40000000000 */
[----:B------:R-:W-:Y:S02]  /*1a00*/  UIADD3.X UR19, UPT, UPT, UR4, 0x40004040, URZ, UP0, !UPT ;  /* 0x4000404004137890 */ /* 0x000fe400087fe4ff */
[----:B------:R-:W-:-:S02]  /*1a10*/  UIADD3 UR20, UP0, UPT, UR22, 0x4000080, URZ ;  /* 0x0400008016147890 */ /* 0x000fc4000ff1e0ff */
[----:B------:R-:W-:Y:S02]  /*1a20*/  ULOP3.LUT UR22, UR22, 0x4000000, URZ, 0xfc, !UPT ;  /* 0x0400000016167892 */ /* 0x000fe4000f8efcff */
[----:B------:R-:W-:Y:S01]  /*1a30*/  UIADD3.X UR21, UPT, UPT, UR4, 0x40004040, URZ, UP0, !UPT ;  /* 0x4000404004157890 */ /* 0x000fe200087fe4ff */
[----:B------:R-:W-:Y:S01]  /*1a40*/  BAR.SYNC.DEFER_BLOCKING 0x0 ;  /* 0x0000000000007b1d */ /* 0x000fe20000010000 */
[----:B------:R-:W-:Y:S02]  /*1a50*/  UIADD3.64 UR34, UPT, UPT, UR18, 0x2, URZ ;  /* 0x0000000212227897 */ /* 0x000fe4000fffe0ff */
[----:B------:R-:W-:Y:S02]  /*1a60*/  UIADD3.64 UR36, UPT, UPT, UR18, 0x4, URZ ;  /* 0x0000000412247897 */ /* 0x000fe4000fffe0ff */
[----:B------:R-:W-:Y:S02]  /*1a70*/  UIADD3.64 UR38, UPT, UPT, UR18, 0x3fe, URZ ;  /* 0x000003fe12267897 */ /* 0x000fe4000fffe0ff */
[----:B------:R-:W-:-:S02]  /*1a80*/  UIADD3.64 UR40, UPT, UPT, UR18, 0x400, URZ ;  /* 0x0000040012287897 */ /* 0x000fc4000fffe0ff */
[----:B------:R-:W-:Y:S02]  /*1a90*/  UIADD3.64 UR42, UPT, UPT, UR18, 0x402, URZ ;  /* 0x00000402122a7897 */ /* 0x000fe4000fffe0ff */
[----:B------:R-:W-:Y:S02]  /*1aa0*/  UIADD3.64 UR44, UPT, UPT, UR18, 0x404, URZ ;  /* 0x00000404122c7897 */ /* 0x000fe4000fffe0ff */
[----:B------:R-:W-:Y:S02]  /*1ab0*/  UIADD3.64 UR46, UPT, UPT, UR20, 0x80, URZ ;  /* 0x00000080142e7897 */ /* 0x000fe4000fffe0ff */
[----:B------:R-:W-:Y:S02]  /*1ac0*/  UIADD3.64 UR48, UPT, UPT, UR20, 0x100, URZ ;  /* 0x0000010014307897 */ /* 0x000fe4000fffe0ff */
[----:B------:R-:W-:Y:S02]  /*1ad0*/  UIADD3.64 UR50, UPT, UPT, UR20, 0x180, URZ ;  /* 0x0000018014327897 */ /* 0x000fe4000fffe0ff */
[----:B------:R-:W-:-:S02]  /*1ae0*/  UIADD3.64 UR52, UPT, UPT, UR20, 0x200, URZ ;  /* 0x0000020014347897 */ /* 0x000fc4000fffe0ff */
[----:B------:R-:W-:Y:S02]  /*1af0*/  UIADD3.64 UR54, UPT, UPT, UR20, 0x280, URZ ;  /* 0x0000028014367897 */ /* 0x000fe4000fffe0ff */
[----:B------:R-:W-:Y:S01]  /*1b00*/  UIADD3.64 UR56, UPT, UPT, UR20, 0x300, URZ ;  /* 0x0000030014387897 */ /* 0x000fe2000fffe0ff */
[----:B------:R2:W-:Y:S01]  /*1b10*/  @UP1 UTMALDG.2D [UR24], [UR8] ;  /* 0x00000018080015b4 */ /* 0x0005e20008008000 */
[----:B------:R-:W-:Y:S01]  /*1b20*/  UISETP.NE.U32.AND UP0, UPT, UR14, URZ, UPT ;  /* 0x000000ff0e00728c */ /* 0x000fe2000bf05070 */
[----:B------:R-:W-:Y:S06]  /*1b30*/  BAR.SYNC.DEFER_BLOCKING 0x0 ;  /* 0x0000000000007b1d */ /* 0x000fec0000010000 */
[----:B------:R2:W-:Y:S02]  /*1b40*/  @UP2 UTMALDG.2D [UR28], [UR6] ;  /* 0x0000001c060025b4 */ /* 0x0005e40008008000 */
[----:B------:R-:W-:Y:S06]  /*1b50*/  BAR.SYNC.DEFER_BLOCKING 0x0 ;  /* 0x0000000000007b1d */ /* 0x000fec0000010000 */
[----:B------:R-:W3:Y:S02]  /*1b60*/  SYNCS.PHASECHK.TRANS64.TRYWAIT P0, [UR10+0x10000], RZ ;  /* 0x010000ffff0075a7 */ /* 0x000ee4000800110a */
[----:B--23--:R-:W-:Y:S05]  /*1b70*/  @!P0 BRA `(.L_x_54) ;  /* 0x0000000c00a48947 */ /* 0x00cfea0003800000 */
.L_x_66:
[----:B------:R-:W-:Y:S05]  /*1b80*/  BRA.U UP0, `(.L_x_55) ;  /* 0x0000000100647547 */ /* 0x000fea000b800000 */
[----:B------:R-:W-:Y:S01]  /*1b90*/  UMOV UR4, 0x0 ;  /* 0x0000000000047882 */ /* 0x000fe20000000000 */
[----:B------:R-:W-:Y:S01]  /*1ba0*/  UMOV UR5, 0x8210010 ;  /* 0x0821001000057882 */ /* 0x000fe20000000000 */
[----:B------:R-:W-:Y:S01]  /*1bb0*/  UMOV UR24, 0x0 ;  /* 0x0000000000187882 */ /* 0x000fe20000000000 */
[----:B------:R-:W-:Y:S01]  /*1bc0*/  UMOV UR25, 0x8210010 ;  /* 0x0821001000197882 */ /* 0x000fe20000000000 */
[----:B------:R-:W-:Y:S01]  /*1bd0*/  UMOV UR28, 0x0 ;  /* 0x00000000001c7882 */ /* 0x000fe20000000000 */
[----:B------:R-:W-:Y:S01]  /*1be0*/  UMOV UR29, 0x8210010 ;  /* 0x08210010001d7882 */ /* 0x000fe20000000000 */
[----:B------:R2:W-:Y:S01]  /*1bf0*/  UTCHMMA gdesc[UR16], gdesc[UR22], tmem[UR32], tmem[UR4], idesc[UR5], !UPT ;  /* 0x00ff0416100075ea */ /* 0x0005e2000f800020 */
[----:B------:R-:W-:Y:S01]  /*1c00*/  UMOV UR30, 0x0 ;  /* 0x00000000001e7882 */ /* 0x000fe20000000000 */
[----:B------:R-:W-:Y:S01]  /*1c10*/  UMOV UR31, 0x8210010 ;  /* 0x08210010001f7882 */ /* 0x000fe20000000000 */
[----:B------:R2:W-:Y:S01]  /*1c20*/  UTCHMMA gdesc[UR18], gdesc[UR20], tmem[UR32], tmem[UR24], idesc[UR25], UPT ;  /* 0x00ff1814120075ea */ /* 0x0005e2000b800020 */
        /* <DEDUP_REMOVED lines=12> */
[----:B------:R2:W-:Y:S01]  /*1cf0*/  UTCHMMA gdesc[UR42], gdesc[UR54], tmem[UR32], tmem[UR62], idesc[UR63], UPT ;  /* 0x00ff3e362a0075ea */ /* 0x0005e2000b800020 */
[----:B------:R2:W-:Y:S01]  /*1d00*/  UTCHMMA gdesc[UR44], gdesc[UR56], tmem[UR32], tmem[UR64], idesc[UR65], UPT ;  /* 0x00ff40382c0075ea */ /* 0x0005e2000b800020 */
[----:B------:R-:W-:Y:S01]  /*1d10*/  NOP ;  /* 0x0000000000007918 */ /* 0x000fe20000000000 */
.L_x_55:
[----:B------:R-:W-:Y:S01]  /*1d20*/  ELECT P0, URZ, PT ;  /* 0x0000000000ff782f */ /* 0x000fe20003800000 */
[----:B--2---:R-:W-:-:S03]  /*1d30*/  UIADD3 UR4, UPT, UPT, UR10, 0x10010, URZ ;  /* 0x000100100a047890 */ /* 0x004fc6000fffe0ff */
[----:B------:R-:W-:Y:S01]  /*1d40*/  ISETP.LT.U32.AND P0, PT, R68, 0x20, P0 ;  /* 0x000000204400780c */ /* 0x000fe20000701070 */
[----:B------:R-:W-:-:S12]  /*1d50*/  UMOV UR5, URZ ;  /* 0x000000ff00057c82 */ /* 0x000fd80008000000 */
[----:B------:R-:W-:Y:S01]  /*1d60*/  VOTEU.ANY UP0, P0 ;  /* 0x0000000000ff7886 */ /* 0x000fe20000000100 */
[----:B------:R-:W-:Y:S01]  /*1d70*/  VOTEU.ANY UP1, P0 ;  /* 0x0000000000ff7886 */ /* 0x000fe20000020100 */
[----:B------:R-:W-:-:S03]  /*1d80*/  ISETP.GE.U32.AND P0, PT, R10, 0x81, PT ;  /* 0x000000810a00780c */ /* 0x000fc60003f06070 */
[----:B------:R-:W-:Y:S02]  /*1d90*/  @UP0 UMOV UR15, UR4 ;  /* 0x00000004000f0c82 */ /* 0x000fe40008000000 */
[----:B------:R2:W-:Y:S01]  /*1da0*/  @UP1 UTCBAR [UR15], URZ ;  /* 0x000000ff0f0013e9 */ /* 0x0005e200080000ff */
[----:B------:R-:W-:Y:S06]  /*1db0*/  BAR.SYNC.DEFER_BLOCKING 0x0 ;  /* 0x0000000000007b1d */ /* 0x000fec0000010000 */
[----:B------:R-:W3:Y:S02]  /*1dc0*/  SYNCS.PHASECHK.TRANS64.TRYWAIT P1, [UR10+0x10010], RZ ;  /* 0x010010ffff0075a7 */ /* 0x000ee4000802110a */
[----:B--23--:R-:W-:Y:S05]  /*1dd0*/  @!P1 BRA `(.L_x_56) ;  /* 0x0000000c00189947 */ /* 0x00cfea0003800000 */
.L_x_67:
[----:B------:R-:W-:Y:S05]  /*1de0*/  @!P0 BRA `(.L_x_53) ;  /* 0x00000004001c8947 */ /* 0x000fea0003800000 */
[----:B------:R-:W-:Y:S01]  /*1df0*/  IMAD.MOV.U32 R2, RZ, RZ, 0x1 ;  /* 0x00000001ff027424 */ /* 0x000fe200078e00ff */
[----:B------:R-:W2:Y:S01]  /*1e00*/  LDCU UR33, c[0x0][0x3a0] ;  /* 0x00007400ff2177ac */ /* 0x000ea20008000800 */
[----:B------:R-:W-:-:S05]  /*1e10*/  UMOV UR31, 0x80 ;  /* 0x00000080001f7882 */ /* 0x000fca0000000000 */
.L_x_60:
[----:B------:R-:W-:Y:S01]  /*1e20*/  BAR.SYNC.DEFER_BLOCKING 0x0 ;  /* 0x0000000000007b1d */ /* 0x000fe20000010000 */
[----:B------:R-:W-:Y:S01]  /*1e30*/  @!P3 IMAD.MOV.U32 R3, RZ, RZ, 0x10000 ;  /* 0x00010000ff03b424 */ /* 0x000fe200078e00ff */
[----:B------:R-:W-:Y:S01]  /*1e40*/  ELECT P1, URZ, PT ;  /* 0x0000000000ff782f */ /* 0x000fe20003820000 */
[----:B------:R-:W-:-:S03]  /*1e50*/  ULOP3.LUT UR15, UR14, 0x1, URZ, 0xc0, !UPT ;  /* 0x000000010e0f7892 */ /* 0x000fc6000f8ec0ff */
[C---:B------:R-:W-:Y:S02]  /*1e60*/  ISETP.LT.U32.AND P1, PT, R68.reuse, 0x40, P1 ;  /* 0x000000404400780c */ /* 0x040fe40000f21070 */
[----:B------:R-:W-:Y:S01]  /*1e70*/  ELECT P0, URZ, PT ;  /* 0x0000000000ff782f */ /* 0x000fe20003800000 */
[----:B------:R-:W-:Y:S02]  /*1e80*/  ULEA UR24, UR15, UR10, 0xe ;  /* 0x0000000a0f187291 */ /* 0x000fe4000f8e70ff */
[----:B------:R-:W-:Y:S01]  /*1e90*/  ULEA UR26, UR15, UR31, 0x6 ;  /* 0x0000001f0f1a7291 */ /* 0x000fe2000f8e30ff */
[----:B------:R-:W-:Y:S01]  /*1ea0*/  ISETP.LT.U32.AND P0, PT, R68, 0x40, P0 ;  /* 0x000000404400780c */ /* 0x000fe20000701070 */
[----:B------:R-:W-:-:S06]  /*1eb0*/  ULEA UR30, UR15, UR11, 0x6 ;  /* 0x0000000b0f1e7291 */ /* 0x000fcc000f8e30ff */
[----:B------:R-:W-:Y:S01]  /*1ec0*/  VOTEU.ANY UP0, P1 ;  /* 0x0000000000ff7886 */ /* 0x000fe20000800100 */
[----:B------:R3:W-:Y:S01]  /*1ed0*/  @!P3 SYNCS.ARRIVE.TRANS64 RZ, [UR10+0x10000], R3 ;  /* 0x01000003ffffb9a7 */ /* 0x0007e2000800000a */
[----:B------:R5:W-:Y:S06]  /*1ee0*/  MEMBAR.ALL.CTA ;  /* 0x0000000000007992 */ /* 0x000bec0000008000 */
[----:B-----5:R-:W5:Y:S01]  /*1ef0*/  FENCE.VIEW.ASYNC.S ;  /* 0x00000000000073c6 */ /* 0x020f620000000000 */
[----:B------:R-:W-:Y:S01]  /*1f00*/  @UP0 UIADD3 UR25, UPT, UPT, UR10, 0x10000, URZ ;  /* 0x000100000a190890 */ /* 0x000fe2000fffe0ff */
[----:B-----5:R-:W-:Y:S01]  /*1f10*/  VOTEU.ANY UP0, P1 ;  /* 0x0000000000ff7886 */ /* 0x020fe20000800100 */
[----:B------:R-:W-:Y:S01]  /*1f20*/  VOTEU.ANY UP1, P0 ;  /* 0x0000000000ff7886 */ /* 0x000fe20000020100 */
[----:B---3--:R-:W-:-:S04]  /*1f30*/  IMAD.U32 R3, R2, -0x80000000, RZ ;  /* 0x8000000002037824 */ /* 0x008fc800078e00ff */
[----:B------:R-:W-:Y:S02]  /*1f40*/  @UP1 UIADD3 UR28, UPT, UPT, UR24, 0x8000, URZ ;  /* 0x00008000181c1890 */ /* 0x000fe4000fffe0ff */
[----:B------:R-:W-:Y:S01]  /*1f50*/  @UP1 UIADD3 UR29, UPT, UPT, UR10, 0x10000, URZ ;  /* 0x000100000a1d1890 */ /* 0x000fe2000fffe0ff */
[----:B------:R-:W-:Y:S01]  /*1f60*/  VOTEU.ANY UP1, P0 ;  /* 0x0000000000ff7886 */ /* 0x000fe20000020100 */
[----:B------:R-:W-:Y:S06]  /*1f70*/  BAR.SYNC.DEFER_BLOCKING 0x0 ;  /* 0x0000000000007b1d */ /* 0x000fec0000010000 */
[----:B------:R3:W-:Y:S01]  /*1f80*/  @UP0 UTMALDG.2D [UR24], [UR8] ;  /* 0x00000018080005b4 */ /* 0x0007e20008008000 */
[----:B------:R-:W-:Y:S01]  /*1f90*/  UISETP.NE.U32.AND UP0, UPT, UR14, URZ, UPT ;  /* 0x000000ff0e00728c */ /* 0x000fe2000bf05070 */
[----:B------:R-:W-:Y:S06]  /*1fa0*/  BAR.SYNC.DEFER_BLOCKING 0x0 ;  /* 0x0000000000007b1d */ /* 0x000fec0000010000 */
[----:B------:R3:W-:Y:S02]  /*1fb0*/  @UP1 UTMALDG.2D [UR28], [UR6] ;  /* 0x0000001c060015b4 */ /* 0x0007e40008008000 */
[----:B------:R-:W-:Y:S06]  /*1fc0*/  BAR.SYNC.DEFER_BLOCKING 0x0 ;  /* 0x0000000000007b1d */ /* 0x000fec0000010000 */
[----:B------:R-:W5:Y:S02]  /*1fd0*/  SYNCS.PHASECHK.TRANS64.TRYWAIT P0, [UR10+0x10000], R3 ;  /* 0x01000003ff0075a7 */ /* 0x000f64000800110a */
[----:B---3-5:R-:W-:Y:S05]  /*1fe0*/  @!P0 BRA `(.L_x_57) ;  /* 0x0000000800a08947 */ /* 0x028fea0003800000 */
.L_x_68:
[----:B------:R-:W-:Y:S05]  /*1ff0*/  BRA.U UP0, `(.L_x_58) ;  /* 0x0000000100647547 */ /* 0x000fea000b800000 */
[----:B------:R-:W-:Y:S01]  /*2000*/  UMOV UR24, 0x0 ;  /* 0x0000000000187882 */ /* 0x000fe20000000000 */
[----:B------:R-:W-:Y:S01]  /*2010*/  UMOV UR25, 0x8210010 ;  /* 0x0821001000197882 */ /* 0x000fe20000000000 */
[----:B------:R-:W-:Y:S01]  /*2020*/  UMOV UR28, 0x0 ;  /* 0x00000000001c7882 */ /* 0x000fe20000000000 */
[----:B------:R-:W-:Y:S01]  /*2030*/  UMOV UR29, 0x8210010 ;  /* 0x08210010001d7882 */ /* 0x000fe20000000000 */
        /* <DEDUP_REMOVED lines=21> */
.L_x_58:
[----:B------:R-:W-:-:S04]  /*2190*/  ELECT P0, URZ, PT ;  /* 0x0000000000ff782f */ /* 0x000fc80003800000 */
[----:B------:R-:W-:-:S13]  /*21a0*/  ISETP.LT.U32.AND P0, PT, R68, 0x20, P0 ;  /* 0x000000204400780c */ /* 0x000fda0000701070 */
[----:B------:R-:W-:Y:S01]  /*21b0*/  VOTEU.ANY UP0, P0 ;  /* 0x0000000000ff7886 */ /* 0x000fe20000000100 */
[----:B------:R-:W-:-:S04]  /*21c0*/  VOTEU.ANY UP1, P0 ;  /* 0x0000000000ff7886 */ /* 0x000fc80000020100 */
[----:B------:R-:W-:Y:S02]  /*21d0*/  @UP0 UMOV UR15, UR4 ;  /* 0x00000004000f0c82 */ /* 0x000fe40008000000 */
[----:B------:R5:W-:Y:S01]  /*21e0*/  @UP1 UTCBAR [UR15], URZ ;  /* 0x000000ff0f0013e9 */ /* 0x000be200080000ff */
[----:B------:R-:W-:Y:S06]  /*21f0*/  BAR.SYNC.DEFER_BLOCKING 0x0 ;  /* 0x0000000000007b1d */ /* 0x000fec0000010000 */
[----:B------:R-:W3:Y:S02]  /*2200*/  SYNCS.PHASECHK.TRANS64.TRYWAIT P0, [UR10+0x10010], R3 ;  /* 0x01001003ff0075a7 */ /* 0x000ee4000800110a */
[----:B---3-5:R-:W-:Y:S05]  /*2210*/  @!P0 BRA `(.L_x_59) ;  /* 0x0000000800208947 */ /* 0x028fea0003800000 */
.L_x_69:
[----:B------:R-:W-:Y:S01]  /*2220*/  UIADD3 UR31, UPT, UPT, UR31, 0x80, URZ ;  /* 0x000000801f1f7890 */ /* 0x000fe2000fffe0ff */
[----:B------:R-:W-:-:S03]  /*2230*/  LOP3.LUT R2, R2, 0x1, RZ, 0x3c, !PT ;  /* 0x0000000102027812 */ /* 0x000fc600078e3cff */
[----:B--2---:R-:W-:-:S09]  /*2240*/  UISETP.GE.AND UP0, UPT, UR31, UR33, UPT ;  /* 0x000000211f00728c */ /* 0x004fd2000bf06270 */
[----:B------:R-:W-:Y:S05]  /*2250*/  BRA.U !UP0, `(.L_x_60) ;  /* 0xfffffff908f07547 */ /* 0x000fea000b83ffff */
.L_x_53:
[----:B---3-5:R-:W-:Y:S06]  /*2260*/  BAR.SYNC.DEFER_BLOCKING 0x0 ;  /* 0x0000000000007b1d */ /* 0x028fec0000010000 */
[----:B------:R-:W-:Y:S04]  /*2270*/  BSSY.RECONVERGENT B4, `(.L_x_61) ;  /* 0x0000004000047945 */ /* 0x000fe80003800200 */
[----:B------:R-:W-:Y:S05]  /*2280*/  @P3 BRA `(.L_x_62) ;  /* 0x0000000000083947 */ /* 0x000fea0003800000 */
[----:B------:R-:W3:Y:S02]  /*2290*/  SYNCS.CCTL.IV [UR10+0x10000] ;  /* 0x01000000ff0079b1 */ /* 0x000ee4000800000a */
[----:B---3--:R-:W3:Y:S02]  /*22a0*/  SYNCS.CCTL.IV [UR10+0x10010] ;  /* 0x01001000ff0079b1 */ /* 0x008ee4000800000a */
.L_x_62:
[----:B--2---:R-:W-:Y:S05]  /*22b0*/  BSYNC.RECONVERGENT B4 ;  /* 0x0000000000047941 */ /* 0x004fea0003800200 */
.L_x_61:
[----:B------:R-:W-:Y:S01]  /*22c0*/  USHF.L.U32 UR4, UR14, 0x15, URZ ;  /* 0x000000150e047899 */ /* 0x000fe200080006ff */
[C---:B------:R-:W-:Y:S01]  /*22d0*/  IMAD.SHL.U32 R2, R0.reuse, 0x80, RZ ;  /* 0x0000008000027824 */ /* 0x040fe200078e00ff */
[----:B------:R-:W-:Y:S01]  /*22e0*/  USHF.L.U32 UR5, UR14, 0x4, URZ ;  /* 0x000000040e057899 */ /* 0x000fe200080006ff */
[----:B------:R-:W-:Y:S01]  /*22f0*/  IMAD.SHL.U32 R3, R0, 0x10, RZ ;  /* 0x0000001000037824 */ /* 0x000fe200078e00ff */
[----:B------:R-:W-:Y:S02]  /*2300*/  ULOP3.LUT UR4, UR4, 0x600000, URZ, 0xc0, !UPT ;  /* 0x0060000004047892 */ /* 0x000fe4000f8ec0ff */
[----:B------:R-:W-:Y:S01]  /*2310*/  ULOP3.LUT UR5, UR5, 0x40, URZ, 0xc0, !UPT ;  /* 0x0000004005057892 */ /* 0x000fe2000f8ec0ff */
[----:B------:R-:W-:Y:S02]  /*2320*/  LOP3.LUT R2, R2, 0x7f80, RZ, 0xc0, !PT ;  /* 0x00007f8002027812 */ /* 0x000fe400078ec0ff */
[----:B------:R-:W-:Y:S01]  /*2330*/  ELECT P0, URZ, PT ;  /* 0x0000000000ff782f */ /* 0x000fe20003800000 */
[----:B------:R-:W-:Y:S01]  /*2340*/  UIADD3 UR4, UPT, UPT, UR5, UR4, UR32 ;  /* 0x0000000405047290 */ /* 0x000fe2000fffe020 */
[----:B------:R-:W-:Y:S01]  /*2350*/  LOP3.LUT R2, R2, 0x70, R3, 0xf8, !PT ;  /* 0x0000007002027812 */ /* 0x000fe200078ef803 */
[----:B------:R-:W-:Y:S01]  /*2360*/  ULOP3.LUT UR14, UR14, 0x1, URZ, 0xc0, !UPT ;  /* 0x000000010e0e7892 */ /* 0x000fe2000f8ec0ff */
[----:B------:R-:W-:Y:S01]  /*2370*/  ISETP.LT.U32.AND P0, PT, R68, 0x40, P0 ;  /* 0x000000404400780c */ /* 0x000fe20000701070 */
[----:B------:R-:W-:Y:S01]  /*2380*/  UMOV UR6, UR27 ;  /* 0x0000001b00067c82 */ /* 0x000fe20008000000 */
[C---:B------:R-:W-:Y:S01]  /*2390*/  LOP3.LUT R0, R2.reuse, 0x10, RZ, 0x3c, !PT ;  /* 0x0000001002007812 */ /* 0x040fe200078e3cff */
[----:B------:R-:W-:Y:S01]  /*23a0*/  ULEA UR5, UR14, UR11, 0x6 ;  /* 0x0000000b0e057291 */ /* 0x000fe2000f8e30ff */
[----:B------:R-:W-:-:S02]  /*23b0*/  LOP3.LUT R3, R2, 0x20, RZ, 0x3c, !PT ;  /* 0x0000002002037812 */ /* 0x000fc400078e3cff */
[----:B----4-:R-:W2:Y:S01]  /*23c0*/  LDTM.x64 R4, tmem[UR4] ;  /* 0x00000004000479ee */ /* 0x010ea20008340000 */
[----:B------:R-:W-:Y:S01]  /*23d0*/  NOP ;  /* 0x0000000000007918 */ /* 0x000fe20000000000 */
[----:B------:R-:W-:-:S05]  /*23e0*/  ULEA UR4, UR14, UR10, 0xe ;  /* 0x0000000a0e047291 */ /* 0x000fca000f8e70ff */
[----:B--2---:R-:W-:Y:S01]  /*23f0*/  VOTEU.ANY UP1, P0 ;  /* 0x0000000000ff7886 */ /* 0x004fe20000020100 */
[----:B------:R-:W-:Y:S01]  /*2400*/  VOTEU.ANY UP0, P0 ;  /* 0x0000000000ff7886 */ /* 0x000fe20000000100 */
[----:B------:R-:W-:Y:S02]  /*2410*/  F2FP.F16.F32.PACK_AB R4, R5, R4 ;  /* 0x000000040504723e */ /* 0x000fe400000000ff */
[----:B------:R-:W-:Y:S02]  /*2420*/  F2FP.F16.F32.PACK_AB R5, R7, R6 ;  /* 0x000000060705723e */ /* 0x000fe400000000ff */
[----:B------:R-:W-:Y:S02]  /*2430*/  F2FP.F16.F32.PACK_AB R12, R13, R12 ;  /* 0x0000000c0d0c723e */ /* 0x000fe400000000ff */
[----:B------:R-:W-:Y:S02]  /*2440*/  F2FP.F16.F32.PACK_AB R6, R9, R8 ;  /* 0x000000080906723e */ /* 0x000fe400000000ff */
[----:B------:R-:W-:-:S02]  /*2450*/  F2FP.F16.F32.PACK_AB R7, R11, R10 ;  /* 0x0000000a0b07723e */ /* 0x000fc400000000ff */
[----:B------:R-:W-:Y:S02]  /*2460*/  F2FP.F16.F32.PACK_AB R13, R15, R14 ;  /* 0x0000000e0f0d723e */ /* 0x000fe400000000ff */
[----:B------:R-:W-:Y:S01]  /*2470*/  F2FP.F16.F32.PACK_AB R20, R21, R20 ;  /* 0x000000141514723e */ /* 0x000fe200000000ff */
[----:B---3--:R2:W-:Y:S01]  /*2480*/  STS.128 [R2+UR10], R4 ;  /* 0x0000000402007988 */ /* 0x0085e20008000c0a */
[----:B------:R-:W-:Y:S02]  /*2490*/  F2FP.F16.F32.PACK_AB R14, R17, R16 ;  /* 0x00000010110e723e */ /* 0x000fe400000000ff */
[----:B------:R-:W-:Y:S02]  /*24a0*/  F2FP.F16.F32.PACK_AB R15, R19, R18 ;  /* 0x00000012130f723e */ /* 0x000fe400000000ff */
[----:B------:R-:W-:Y:S02]  /*24b0*/  F2FP.F16.F32.PACK_AB R21, R23, R22 ;  /* 0x000000161715723e */ /* 0x000fe400000000ff */
[----:B------:R-:W-:Y:S01]  /*24c0*/  F2FP.F16.F32.PACK_AB R28, R29, R28 ;  /* 0x0000001c1d1c723e */ /* 0x000fe200000000ff */
[----:B------:R2:W-:Y:S01]  /*24d0*/  STS.128 [R0+UR10], R12 ;  /* 0x0000000c00007988 */ /* 0x0005e20008000c0a */
[----:B------:R-:W-:-:S02]  /*24e0*/  F2FP.F16.F32.PACK_AB R22, R25, R24 ;  /* 0x000000181916723e */ /* 0x000fc400000000ff */
[----:B------:R-:W-:Y:S02]  /*24f0*/  F2FP.F16.F32.PACK_AB R23, R27, R26 ;  /* 0x0000001a1b17723e */ /* 0x000fe400000000ff */
[----:B------:R-:W-:Y:S02]  /*2500*/  F2FP.F16.F32.PACK_AB R29, R31, R30 ;  /* 0x0000001e1f1d723e */ /* 0x000fe400000000ff */
[----:B------:R-:W-:Y:S01]  /*2510*/  F2FP.F16.F32.PACK_AB R36, R37, R36 ;  /* 0x000000242524723e */ /* 0x000fe200000000ff */
[----:B------:R2:W-:Y:S01]  /*2520*/  STS.128 [R3+UR10], R20 ;  /* 0x0000001403007988 */ /* 0x0005e20008000c0a */
[----:B------:R-:W-:Y:S02]  /*2530*/  F2FP.F16.F32.PACK_AB R30, R33, R32 ;  /* 0x00000020211e723e */ /* 0x000fe400000000ff */
[----:B------:R-:W-:Y:S02]  /*2540*/  F2FP.F16.F32.PACK_AB R31, R35, R34 ;  /* 0x00000022231f723e */ /* 0x000fe400000000ff */
[----:B------:R-:W-:-:S02]  /*2550*/  F2FP.F16.F32.PACK_AB R37, R39, R38 ;  /* 0x000000262725723e */ /* 0x000fc400000000ff */
[----:B------:R-:W-:Y:S02]  /*2560*/  F2FP.F16.F32.PACK_AB R44, R45, R44 ;  /* 0x0000002c2d2c723e */ /* 0x000fe400000000ff */
[----:B------:R-:W-:Y:S02]  /*2570*/  LOP3.LUT R8, R2, 0x30, RZ, 0x3c, !PT ;  /* 0x0000003002087812 */ /* 0x000fe400078e3cff */
[----:B------:R-:W-:Y:S02]  /*2580*/  F2FP.F16.F32.PACK_AB R38, R41, R40 ;  /* 0x000000282926723e */ /* 0x000fe400000000ff */
[----:B------:R-:W-:Y:S01]  /*2590*/  F2FP.F16.F32.PACK_AB R39, R43, R42 ;  /* 0x0000002a2b27723e */ /* 0x000fe200000000ff */
[----:B------:R2:W-:Y:S01]  /*25a0*/  STS.128 [R8+UR10], R28 ;  /* 0x0000001c08007988 */ /* 0x0005e20008000c0a */
[----:B------:R-:W-:Y:S02]  /*25b0*/  F2FP.F16.F32.PACK_AB R45, R47, R46 ;  /* 0x0000002e2f2d723e */ /* 0x000fe400000000ff */
[----:B------:R-:W-:-:S02]  /*25c0*/  F2FP.F16.F32.PACK_AB R52, R53, R52 ;  /* 0x000000343534723e */ /* 0x000fc400000000ff */
[C---:B------:R-:W-:Y:S02]  /*25d0*/  LOP3.LUT R9, R2.reuse, 0x40, RZ, 0x3c, !PT ;  /* 0x0000004002097812 */ /* 0x040fe400078e3cff */
[----:B------:R-:W-:Y:S02]  /*25e0*/  F2FP.F16.F32.PACK_AB R46, R49, R48 ;  /* 0x00000030312e723e */ /* 0x000fe400000000ff */
[----:B------:R-:W-:Y:S01]  /*25f0*/  F2FP.F16.F32.PACK_AB R47, R51, R50 ;  /* 0x00000032332f723e */ /* 0x000fe200000000ff */
[----:B------:R2:W-:Y:S01]  /*2600*/  STS.128 [R9+UR10], R36 ;  /* 0x0000002409007988 */ /* 0x0005e20008000c0a */
[----:B------:R-:W-:Y:S02]  /*2610*/  F2FP.F16.F32.PACK_AB R53, R55, R54 ;  /* 0x000000363735723e */ /* 0x000fe400000000ff */
[----:B------:R-:W-:Y:S02]  /*2620*/  F2FP.F16.F32.PACK_AB R60, R61, R60 ;  /* 0x0000003c3d3c723e */ /* 0x000fe400000000ff */
[----:B------:R-:W-:-:S02]  /*2630*/  LOP3.LUT R10, R2, 0x50, RZ, 0x3c, !PT ;  /* 0x00000050020a7812 */ /* 0x000fc400078e3cff */
[----:B------:R-:W-:Y:S02]  /*2640*/  F2FP.F16.F32.PACK_AB R54, R57, R56 ;  /* 0x000000383936723e */ /* 0x000fe400000000ff */
[----:B------:R-:W-:Y:S01]  /*2650*/  F2FP.F16.F32.PACK_AB R55, R59, R58 ;  /* 0x0000003a3b37723e */ /* 0x000fe200000000ff */
[----:B------:R2:W-:Y:S01]  /*2660*/  STS.128 [R10+UR10], R44 ;  /* 0x0000002c0a007988 */ /* 0x0005e20008000c0a */
[----:B------:R-:W-:Y:S02]  /*2670*/  F2FP.F16.F32.PACK_AB R61, R63, R62 ;  /* 0x0000003e3f3d723e */ /* 0x000fe400000000ff */
[C---:B------:R-:W-:Y:S02]  /*2680*/  LOP3.LUT R11, R2.reuse, 0x60, RZ, 0x3c, !PT ;  /* 0x00000060020b7812 */ /* 0x040fe400078e3cff */
[----:B------:R-:W-:Y:S02]  /*2690*/  F2FP.F16.F32.PACK_AB R62, R65, R64 ;  /* 0x00000040413e723e */ /* 0x000fe400000000ff */
[----:B------:R-:W-:Y:S01]  /*26a0*/  F2FP.F16.F32.PACK_AB R63, R67, R66 ;  /* 0x00000042433f723e */ /* 0x000fe200000000ff */
[----:B------:R2:W-:Y:S01]  /*26b0*/  STS.128 [R11+UR10], R52 ;  /* 0x000000340b007988 */ /* 0x0005e20008000c0a */
[----:B------:R-:W-:-:S05]  /*26c0*/  LOP3.LUT R16, R2, 0x70, RZ, 0x3c, !PT ;  /* 0x0000007002107812 */ /* 0x000fca00078e3cff */
[----:B------:R2:W-:Y:S01]  /*26d0*/  STS.128 [R16+UR10], R60 ;  /* 0x0000003c10007988 */ /* 0x0005e20008000c0a */
[----:B------:R3:W-:Y:S06]  /*26e0*/  MEMBAR.ALL.CTA ;  /* 0x0000000000007992 */ /* 0x0007ec0000008000 */
[----:B---3--:R-:W3:Y:S02]  /*26f0*/  FENCE.VIEW.ASYNC.S ;  /* 0x00000000000073c6 */ /* 0x008ee40000000000 */
[----:B---3--:R-:W-:Y:S06]  /*2700*/  BAR.SYNC.DEFER_BLOCKING 0x0 ;  /* 0x0000000000007b1d */ /* 0x008fec0000010000 */
[----:B------:R2:W-:Y:S01]  /*2710*/  @UP1 UTMASTG.2D [UR4], [UR12] ;  /* 0x000000040c0013b5 */ /* 0x0005e20008008000 */
[----:B------:R0:W-:Y:S01]  /*2720*/  UTMACMDFLUSH ;  /* 0x00000000000079b7 */ /* 0x0001e20000000000 */
[----:B------:R-:W-:-:S04]  /*2730*/  DEPBAR.LE SB0, 0x0 ;  /* 0x000080000000791a */ /* 0x000fc80000000000 */
[----:B------:R-:W-:Y:S08]  /*2740*/  BAR.SYNC.DEFER_BLOCKING 0x0 ;  /* 0x0000000000007b1d */ /* 0x000ff00000010000 */
[----:B------:R-:W-:Y:S06]  /*2750*/  BAR.SYNC.DEFER_BLOCKING 0x0 ;  /* 0x0000000000007b1d */ /* 0x000fec0000010000 */
[----:B--2---:R-:W-:Y:S05]  /*2760*/  @P2 BRA `(.L_x_63) ;  /* 0x0000000000a02947 */ /* 0x004fea0003800000 */
[----:B------:R-:W2:Y:S01]  /*2770*/  S2UR UR5, SR_CgaCtaId ;  /* 0x00000000000579c3 */ /* 0x000ea20000008800 */
[----:B------:R-:W-:Y:S01]  /*2780*/  NOP ;  /* 0x0000000000007918 */ /* 0x000fe20000000000 */
[----:B------:R-:W-:Y:S01]  /*2790*/  UMOV UR4, 0x50 ;  /* 0x0000005000047882 */ /* 0x000fe20000000000 */
[----:B------:R-:W-:Y:S02]  /*27a0*/  IMAD.U32 R0, RZ, RZ, UR32 ;  /* 0x00000020ff007e24 */ /* 0x000fe4000f8e00ff */
[----:B------:R-:W-:Y:S02]  /*27b0*/  IMAD.MOV.U32 R3, RZ, RZ, 0xf ;  /* 0x0000000fff037424 */ /* 0x000fe400078e00ff */
[----:B------:R-:W-:Y:S01]  /*27c0*/  IMAD.MOV.U32 R7, RZ, RZ, 0x1 ;  /* 0x00000001ff077424 */ /* 0x000fe200078e00ff */
[----:B------:R-:W-:-:S04]  /*27d0*/  LOP3.LUT R0, R0, 0xffff, RZ, 0xc0, !PT ;  /* 0x0000ffff00007812 */ /* 0x000fc800078ec0ff */
[----:B------:R-:W-:-:S05]  /*27e0*/  SHF.R.U32.HI R0, RZ, 0x5, R0 ;  /* 0x00000005ff007819 */ /* 0x000fca0000011600 */
[----:B------:R-:W-:Y:S01]  /*27f0*/  VIADD R2, R0, 0x10 ;  /* 0x0000001000027836 */ /* 0x000fe20000000000 */
[----:B------:R-:W-:Y:S01]  /*2800*/  SHF.L.U32 R0, R3, R0, RZ ;  /* 0x0000000003007219 */ /* 0x000fe200000006ff */
[----:B--2---:R-:W-:-:S03]  /*2810*/  ULEA UR6, UR5, UR4, 0x18 ;  /* 0x0000000405067291 */ /* 0x004fc6000f8ec0ff */
[----:B------:R-:W-:-:S04]  /*2820*/  SHF.L.U32 R3, R7, R2, RZ ;  /* 0x0000000207037219 */ /* 0x000fc800000006ff */
[----:B------:R-:W-:Y:S02]  /*2830*/  LOP3.LUT R0, R3, R0, RZ, 0xfc, !PT ;  /* 0x0000000003007212 */ /* 0x000fe400078efcff */
[----:B------:R-:W2:Y:S02]  /*2840*/  LDS R5, [UR6] ;  /* 0x00000006ff057984 */ /* 0x000ea40008000800 */
[C---:B------:R-:W-:Y:S02]  /*2850*/  LOP3.LUT R2, R0.reuse, 0xffff, RZ, 0xc0, !PT ;  /* 0x0000ffff00027812 */ /* 0x040fe400078ec0ff */
[----:B--2---:R-:W-:-:S04]  /*2860*/  LOP3.LUT R3, R0, 0xffff, R5, 0x80, !PT ;  /* 0x0000ffff00037812 */ /* 0x004fc800078e8005 */
[----:B------:R-:W-:-:S13]  /*2870*/  ISETP.NE.AND P0, PT, R3, R2, PT ;  /* 0x000000020300720c */ /* 0x000fda0003f05270 */
[----:B------:R-:W-:Y:S05]  /*2880*/  @P0 BRA `(.L_x_64) ;  /* 0x0000000000500947 */ /* 0x000fea0003800000 */
[----:B------:R-:W-:Y:S02]  /*2890*/  SHF.R.U32.HI R5, RZ, 0x10, R5 ;  /* 0x00000010ff057819 */ /* 0x000fe40000011605 */
[----:B------:R-:W-:-:S04]  /*28a0*/  SHF.R.U32.HI R2, RZ, 0x10, R0 ;  /* 0x00000010ff027819 */ /* 0x000fc80000011600 */
[----:B------:R-:W-:-:S04]  /*28b0*/  LOP3.LUT R5, R5, R2, RZ, 0xc0, !PT ;  /* 0x0000000205057212 */ /* 0x000fc800078ec0ff */
[----:B------:R-:W-:-:S13]  /*28c0*/  ISETP.NE.AND P0, PT, R5, R2, PT ;  /* 0x000000020500720c */ /* 0x000fda0003f05270 */
[----:B------:R-:W-:Y:S05]  /*28d0*/  @P0 BRA `(.L_x_65) ;  /* 0x0000000000300947 */ /* 0x000fea0003800000 */
[----:B------:R-:W-:Y:S01]  /*28e0*/  R2UR UR4, R0 ;  /* 0x00000000000472ca */ /* 0x000fe200000e0000 */
[----:B------:R-:W-:Y:S01]  /*28f0*/  VOTEU.ANY UR5, UPT, PT ;  /* 0x0000000000057886 */ /* 0x000fe200038e0100 */
[----:B------:R-:W2:Y:S01]  /*2900*/  S2R R0, SR_LANEID ;  /* 0x0000000000007919 */ /* 0x000ea20000000000 */
[----:B------:R-:W-:-:S10]  /*2910*/  UFLO.U32 UR5, UR5 ;  /* 0x00000005000572bd */ /* 0x000fd400080e0000 */
[----:B------:R-:W-:-:S06]  /*2920*/  ULOP3.LUT UR4, URZ, UR4, URZ, 0x33, !UPT ;  /* 0x00000004ff047292 */ /* 0x000fcc000f8e33ff */
[----:B------:R-:W-:-:S04]  /*2930*/  IMAD.U32 R2, RZ, RZ, UR4 ;  /* 0x00000004ff027e24 */ /* 0x000fc8000f8e00ff */
[----:B------:R-:W3:Y:S02]  /*2940*/  REDUX UR7, R2 ;  /* 0x00000000020773c4 */ /* 0x000ee40000000000 */
[----:B------:R4:W-:Y:S01]  /*2950*/  UTCATOMSWS.AND URZ, UR4 ;  /* 0x0000000400ff79e3 */ /* 0x0009e20008000000 */
[----:B--2---:R-:W-:Y:S01]  /*2960*/  ISETP.EQ.U32.AND P0, PT, R0, UR5, PT ;  /* 0x0000000500007c0c */ /* 0x004fe2000bf02070 */
[----:B---3--:R-:W-:-:S12]  /*2970*/  IMAD.U32 R0, RZ, RZ, UR7 ;  /* 0x00000007ff007e24 */ /* 0x008fd8000f8e00ff */
[----:B------:R4:W-:Y:S01]  /*2980*/  @P0 ATOMS.AND RZ, [UR6], R0 ;  /* 0x00000000ffff098c */ /* 0x0009e2000a800006 */
[----:B------:R-:W-:Y:S05]  /*2990*/  BRA `(.L_x_63) ;  /* 0x0000000000147947 */ /* 0x000fea0003800000 */
.L_x_65:
[----:B------:R-:W-:-:S07]  /*29a0*/  MOV R2, 0x29c0 ;  /* 0x000029c000027802 */ /* 0x000fce0000000f00 */
[----:B-1----:R-:W-:Y:S05]  /*29b0*/  CALL.REL.NOINC `($__internal_0_$__cuda_sm10x_tcgen05_guardrail_trap_col_being_dealloced_not_returned_by_alloc) ;  /* 0x0000000000447944 */ /* 0x002fea0003c00000 */
[----:B------:R-:W-:Y:S05]  /*29c0*/  BRA `(.L_x_63) ;  /* 0x0000000000087947 */ /* 0x000fea0003800000 */
.L_x_64:
[----:B------:R-:W-:-:S07]  /*29d0*/  MOV R2, 0x29f0 ;  /* 0x000029f000027802 */ /* 0x000fce0000000f00 */
[----:B-1----:R-:W-:Y:S05]  /*29e0*/  CALL.REL.NOINC `($__internal_2_$__cuda_sm10x_tcgen05_guardrail_trap_unallocated_columns_being_dealloced) ;  /* 0x0000000000507944 */ /* 0x002fea0003c00000 */
.L_x_63:
[----:B------:R-:W-:Y:S01]  /*29f0*/  NOP ;  /* 0x0000000000007918 */ /* 0x000fe20000000000 */
[----:B----4-:R-:W-:Y:S05]  /*2a00*/  EXIT ;  /* 0x000000000000794d */ /* 0x010fea0003800000 */
.L_x_54:
[----:B------:R-:W2:Y:S02]  /*2a10*/  SYNCS.PHASECHK.TRANS64.TRYWAIT P0, [UR10+0x10000], RZ ;  /* 0x010000ffff0075a7 */ /* 0x000ea4000800110a */
[----:B--2---:R-:W-:Y:S05]  /*2a20*/  @!P0 BRA `(.L_x_54) ;  /* 0xfffffffc00f88947 */ /* 0x004fea000383ffff */
[----:B------:R-:W-:Y:S05]  /*2a30*/  BRA `(.L_x_66) ;  /* 0xfffffff000507947 */ /* 0x000fea000383ffff */
.L_x_56:
[----:B------:R-:W2:Y:S02]  /*2a40*/  SYNCS.PHASECHK.TRANS64.TRYWAIT P1, [UR10+0x10010], RZ ;  /* 0x010010ffff0075a7 */ /* 0x000ea4000802110a */
[----:B--2---:R-:W-:Y:S05]  /*2a50*/  @!P1 BRA `(.L_x_56) ;  /* 0xfffffffc00f89947 */ /* 0x004fea000383ffff */
[----:B------:R-:W-:Y:S05]  /*2a60*/  BRA `(.L_x_67) ;  /* 0xfffffff000dc7947 */ /* 0x000fea000383ffff */
.L_x_57:
[----:B------:R-:W3:Y:S02]  /*2a70*/  SYNCS.PHASECHK.TRANS64.TRYWAIT P0, [UR10+0x10000], R3 ;  /* 0x01000003ff0075a7 */ /* 0x000ee4000800110a */
[----:B---3--:R-:W-:Y:S05]  /*2a80*/  @!P0 BRA `(.L_x_57) ;  /* 0xfffffffc00f88947 */ /* 0x008fea000383ffff */
[----:B------:R-:W-:Y:S05]  /*2a90*/  BRA `(.L_x_68) ;  /* 0xfffffff400547947 */ /* 0x000fea000383ffff */
.L_x_59:
[----:B------:R-:W3:Y:S02]  /*2aa0*/  SYNCS.PHASECHK.TRANS64.TRYWAIT P0, [UR10+0x10010], R3 ;  /* 0x01001003ff0075a7 */ /* 0x000ee4000800110a */
[----:B---3--:R-:W-:Y:S05]  /*2ab0*/  @!P0 BRA `(.L_x_59) ;  /* 0xfffffffc00f88947 */ /* 0x008fea000383ffff */
[----:B------:R-:W-:Y:S05]  /*2ac0*/  BRA `(.L_x_69) ;  /* 0xfffffff400d47947 */ /* 0x000fea000383ffff */
        .weak           $__internal_0_$__cuda_sm10x_tcgen05_guardrail_trap_col_being_dealloced_not_returned_by_alloc
        .type           $__internal_0_$__cuda_sm10x_tcgen05_guardrail_trap_col_being_dealloced_not_returned_by_alloc,@function
        .size           $__internal_0_$__cuda_sm10x_tcgen05_guardrail_trap_col_being_dealloced_not_returned_by_alloc,($__internal_1_$__cuda_sm10x_tcgen05_guardrail_trap_phase_invalid_during_alloc - $__internal_0_$__cuda_sm10x_tcgen05_guardrail_trap_col_being_dealloced_not_returned_by_alloc)
$__internal_0_$__cuda_sm10x_tcgen05_guardrail_trap_col_being_dealloced_not_returned_by_alloc:
[----:B------:R-:W-:Y:S05]  /*2ad0*/  BPT.TRAP 0x1 ;  /* 0x000000040000795c */ /* 0x000fea0000300000 */
[----:B------:R-:W-:-:S04]  /*2ae0*/  IMAD.MOV.U32 R3, RZ, RZ, 0x0 ;  /* 0x00000000ff037424 */ /* 0x000fc800078e00ff */
[----:B------:R-:W-:Y:S05]  /*2af0*/  RET.REL.NODEC R2 `(gluon_tcgen05) ;  /* 0xffffffd402407950 */ /* 0x000fea0003c3ffff */
        .weak           $__internal_1_$__cuda_sm10x_tcgen05_guardrail_trap_phase_invalid_during_alloc
        .type           $__internal_1_$__cuda_sm10x_tcgen05_guardrail_trap_phase_invalid_during_alloc,@function
        .size           $__internal_1_$__cuda_sm10x_tcgen05_guardrail_trap_phase_invalid_during_alloc,($__internal_2_$__cuda_sm10x_tcgen05_guardrail_trap_unallocated_columns_being_dealloced - $__internal_1_$__cuda_sm10x_tcgen05_guardrail_trap_phase_invalid_during_alloc)
$__internal_1_$__cuda_sm10x_tcgen05_guardrail_trap_phase_invalid_during_alloc:
[----:B------:R-:W-:Y:S05]  /*2b00*/  BPT.TRAP 0x1 ;  /* 0x000000040000795c */ /* 0x000fea0000300000 */
[----:B------:R-:W-:-:S04]  /*2b10*/  IMAD.MOV.U32 R3, RZ, RZ, 0x0 ;  /* 0x00000000ff037424 */ /* 0x000fc800078e00ff */
[----:B------:R-:W-:Y:S05]  /*2b20*/  RET.REL.NODEC R2 `(gluon_tcgen05) ;  /* 0xffffffd402347950 */ /* 0x000fea0003c3ffff */
        .weak           $__internal_2_$__cuda_sm10x_tcgen05_guardrail_trap_unallocated_columns_being_dealloced
        .type           $__internal_2_$__cuda_sm10x_tcgen05_guardrail_trap_unallocated_columns_being_dealloced,@function
        .size           $__internal_2_$__cuda_sm10x_tcgen05_guardrail_trap_unallocated_columns_being_dealloced,(.L_x_73 - $__internal_2_$__cuda_sm10x_tcgen05_guardrail_trap_unallocated_columns_being_dealloced)
$__internal_2_$__cuda_sm10x_tcgen05_guardrail_trap_unallocated_columns_being_dealloced:
[----:B------:R-:W-:Y:S05]  /*2b30*/  BPT.TRAP 0x1 ;  /* 0x000000040000795c */ /* 0x000fea0000300000 */
[----:B------:R-:W-:-:S04]  /*2b40*/  IMAD.MOV.U32 R3, RZ, RZ, 0x0 ;  /* 0x00000000ff037424 */ /* 0x000fc800078e00ff */
[----:B------:R-:W-:Y:S05]  /*2b50*/  RET.REL.NODEC R2 `(gluon_tcgen05) ;  /* 0xffffffd402287950 */ /* 0x000fea0003c3ffff */
.L_x_70:
[----:B------:R-:W-:-:S00]  /*2b60*/  BRA `(.L_x_70) ;  /* 0xfffffffc00fc7947 */ /* 0x000fc0000383ffff */
[----:B------:R-:W-:-:S00]  /*2b70*/  NOP ;  /* 0x0000000000007918 */ /* 0x000fc00000000000 */
        /* <DEDUP_REMOVED lines=8> */
.L_x_73:


//--------------------- .nv.shared.gluon_tcgen05  --------------------------
	.section	.nv.shared.gluon_tcgen05,"aw",@nobits
	.sectionflags	@""
	.align	16
	.zero		1024


//--------------------- .nv.shared.reserved.0     --------------------------
	.section	.nv.shared.reserved.0,"aw",@nobits
	.align	8
	.weak		__nv_reservedSMEM_offset_0_alias
	.size		__nv_reservedSMEM_offset_0_alias, 0, 64
	.other		__nv_reservedSMEM_offset_0_alias,@"STO_CUDA_RESERVED_SHARED STV_DEFAULT"
__nv_reservedSMEM_offset_0_alias:
	.zero		0
.nv.shared.reserved.0:
	.zero		64
	.weak		__nv_reservedSMEM_allocation_phase
	.type		__nv_reservedSMEM_allocation_phase,@object
	.size		__nv_reservedSMEM_allocation_phase,(.L_0 - __nv_reservedSMEM_allocation_phase)
__nv_reservedSMEM_allocation_phase:
	.zero		1
.L_0:
	.zero		7
	.weak		__nv_reservedSMEM_devtool_atexit_pc
	.type		__nv_reservedSMEM_devtool_atexit_pc,@object
	.size		__nv_reservedSMEM_devtool_atexit_pc,(__nv_reservedSMEM_allocation_mask - __nv_reservedSMEM_devtool_atexit_pc)
__nv_reservedSMEM_devtool_atexit_pc:
	.zero		8
	.weak		__nv_reservedSMEM_allocation_mask
	.type		__nv_reservedSMEM_allocation_mask,@object
	.size		__nv_reservedSMEM_allocation_mask,(.L_2 - __nv_reservedSMEM_allocation_mask)
__nv_reservedSMEM_allocation_mask:
	.zero		4
.L_2:


//--------------------- .nv.constant0.gluon_tcgen05 --------------------------
	.section	.nv.constant0.gluon_tcgen05,"a",@progbits
	.sectionflags	@""
	.align	4
.nv.constant0.gluon_tcgen05:
	.zero		976


//--------------------- SYMBOLS --------------------------

	.type		.nv.reservedSmem.offset0,@object
	.size		.nv.reservedSmem.offset0,0x4
	.type		.nv.reservedSmem.cap,@object
	.size		.nv.reservedSmem.cap,0x4
